	.target	sm_100a

	.elftype	@"ET_EXEC"


//--------------------- .note.nv.tkinfo           --------------------------
	.section	.note.nv.tkinfo,"",@"SHT_NOTE"
	.sectionflags	@"SHF_NOTE_NV_TKINFO"
	.tkinfo
        /*0018*/ 	.word	0x00000002
        /*0030*/ 	.string	""
        /*0030*/ 	.string	"ptxas"
        /*0030*/ 	.string	"Cuda compilation tools, release 13.0, V13.0.88"
        /*0030*/ 	.string	"Build cuda_13.0.r13.0/compiler.36424714_0"
        /*0030*/ 	.string	"-arch sm_100a -m 64 "



//--------------------- .note.nv.cuinfo           --------------------------
	.section	.note.nv.cuinfo,"",@"SHT_NOTE"
	.sectionflags	@"SHF_NOTE_NV_CUINFO"
        /*0018*/ 	.short	0x0002
        /*001a*/ 	.short	0x0064
        /*001c*/ 	.short	0x0082
	.zero		2


//--------------------- .nv.info                  --------------------------
	.section	.nv.info,"",@"SHT_CUDA_INFO"
	.align	4


	//----- nvinfo : EIATTR_REGCOUNT
	.align		4
        /*0000*/ 	.byte	0x04, 0x2f
        /*0002*/ 	.short	(.L_19 - .L_18)
	.align		4
.L_18:
        /*0004*/ 	.word	index@(_ZN7cutlass13device_kernelINS_4gemm6kernel13GemmUniversalIN4cute5tupleIJiiiiEEENS1_10collective13CollectiveMmaINS1_35MainloopSm100TmaUmmaWarpSpecializedILi8ELi2ELi4ENS5_IJNS4_1CILi2EEESB_NSA_ILi1EEEEEEEENS5_IJNSA_ILi64EEENSA_ILi128EEESG_EEENS_12float_e4m3_tENS5_IJlSC_lEEESI_SJ_NS4_8TiledMMAINS4_8MMA_AtomIJNS4_10MMA_TraitsINS4_19SM100_MMA_F8F6F4_SSEJSI_SI_fSF_SG_NS4_17integral_constantINS4_4UMMA5MajorELSQ_0EEESR_NSO_INSP_7ScaleInELSS_0EEEST_EEEEEENS4_6LayoutINS5_IJSC_SC_SC_EEENS5_IJNSA_ILi0EEESY_SY_EEEEENS5_IJNS4_10UnderscoreES11_S11_EEEEENS4_23SM90_TMA_LOAD_MULTICASTENS4_14ComposedLayoutINS4_7SwizzleILi3ELi4ELi3EEENS4_18smem_ptr_flag_bitsILi8EEENSW_INS5_IJNSA_ILi8EEESG_EEENS5_IJSG_SC_EEEEEEEvNS4_8identityES14_S1E_vS1F_EENS_8epilogue10collective18CollectiveEpilogueINS1H_23Sm100TmaWarpSpecializedILi2ELi2ELi32ELb0ELb0EEEJSH_NS5_IJNSW_ISF_SC_EES1M_EEESI_SJ_SI_SJ_NS1H_6fusion15FusionCallbacksIS1L_NS1O_17LinearCombinationISI_fSI_fLNS_15FloatRoundStyleE2EEESH_S1N_JEEENS4_5SM1004TMEM4LOAD26SM100_TMEM_LOAD_16dp32b32xENS4_13SM90_TMA_LOADENS15_INS16_ILi2ELi4ELi3EEES19_NSW_INS5_IJS1A_SF_EEENS5_IJSF_SC_EEEEEEENS4_39AutoVectorizingCopyWithAssumedAlignmentILi128EEENS4_14SM90_TMA_STOREES23_S25_S25_EEEvvEEEEvNT_6ParamsE)
        /*0008*/ 	.word	0x00000072


	//----- nvinfo : EIATTR_FRAME_SIZE
	.align		4
.L_19:
        /*000c*/ 	.byte	0x04, 0x11
        /*000e*/ 	.short	(.L_21 - .L_20)
	.align		4
.L_20:
        /*0010*/ 	.word	index@($__internal_2_$__cuda_sm10x_tcgen05_guardrail_trap_unallocated_columns_being_dealloced)
        /*0014*/ 	.word	0x00000000


	//----- nvinfo : EIATTR_FRAME_SIZE
	.align		4
.L_21:
        /*0018*/ 	.byte	0x04, 0x11
        /*001a*/ 	.short	(.L_23 - .L_22)
	.align		4
.L_22:
        /*001c*/ 	.word	index@($__internal_1_$__cuda_sm10x_tcgen05_guardrail_trap_phase_invalid_during_alloc)
        /*0020*/ 	.word	0x00000000


	//----- nvinfo : EIATTR_FRAME_SIZE
	.align		4
.L_23:
        /*0024*/ 	.byte	0x04, 0x11
        /*0026*/ 	.short	(.L_25 - .L_24)
	.align		4
.L_24:
        /*0028*/ 	.word	index@($__internal_0_$__cuda_sm10x_tcgen05_guardrail_trap_col_being_dealloced_not_returned_by_alloc)
        /*002c*/ 	.word	0x00000000


	//----- nvinfo : EIATTR_FRAME_SIZE
	.align		4
.L_25:
        /*0030*/ 	.byte	0x04, 0x11
        /*0032*/ 	.short	(.L_27 - .L_26)
	.align		4
.L_26:
        /*0034*/ 	.word	index@(_ZN7cutlass13device_kernelINS_4gemm6kernel13GemmUniversalIN4cute5tupleIJiiiiEEENS1_10collective13CollectiveMmaINS1_35MainloopSm100TmaUmmaWarpSpecializedILi8ELi2ELi4ENS5_IJNS4_1CILi2EEESB_NSA_ILi1EEEEEEEENS5_IJNSA_ILi64EEENSA_ILi128EEESG_EEENS_12float_e4m3_tENS5_IJlSC_lEEESI_SJ_NS4_8TiledMMAINS4_8MMA_AtomIJNS4_10MMA_TraitsINS4_19SM100_MMA_F8F6F4_SSEJSI_SI_fSF_SG_NS4_17integral_constantINS4_4UMMA5MajorELSQ_0EEESR_NSO_INSP_7ScaleInELSS_0EEEST_EEEEEENS4_6LayoutINS5_IJSC_SC_SC_EEENS5_IJNSA_ILi0EEESY_SY_EEEEENS5_IJNS4_10UnderscoreES11_S11_EEEEENS4_23SM90_TMA_LOAD_MULTICASTENS4_14ComposedLayoutINS4_7SwizzleILi3ELi4ELi3EEENS4_18smem_ptr_flag_bitsILi8EEENSW_INS5_IJNSA_ILi8EEESG_EEENS5_IJSG_SC_EEEEEEEvNS4_8identityES14_S1E_vS1F_EENS_8epilogue10collective18CollectiveEpilogueINS1H_23Sm100TmaWarpSpecializedILi2ELi2ELi32ELb0ELb0EEEJSH_NS5_IJNSW_ISF_SC_EES1M_EEESI_SJ_SI_SJ_NS1H_6fusion15FusionCallbacksIS1L_NS1O_17LinearCombinationISI_fSI_fLNS_15FloatRoundStyleE2EEESH_S1N_JEEENS4_5SM1004TMEM4LOAD26SM100_TMEM_LOAD_16dp32b32xENS4_13SM90_TMA_LOADENS15_INS16_ILi2ELi4ELi3EEES19_NSW_INS5_IJS1A_SF_EEENS5_IJSF_SC_EEEEEEENS4_39AutoVectorizingCopyWithAssumedAlignmentILi128EEENS4_14SM90_TMA_STOREES23_S25_S25_EEEvvEEEEvNT_6ParamsE)
        /*0038*/ 	.word	0x00000000


	//----- nvinfo : EIATTR_MIN_STACK_SIZE
	.align		4
.L_27:
        /*003c*/ 	.byte	0x04, 0x12
        /*003e*/ 	.short	(.L_29 - .L_28)
	.align		4
.L_28:
        /*0040*/ 	.word	index@(_ZN7cutlass13device_kernelINS_4gemm6kernel13GemmUniversalIN4cute5tupleIJiiiiEEENS1_10collective13CollectiveMmaINS1_35MainloopSm100TmaUmmaWarpSpecializedILi8ELi2ELi4ENS5_IJNS4_1CILi2EEESB_NSA_ILi1EEEEEEEENS5_IJNSA_ILi64EEENSA_ILi128EEESG_EEENS_12float_e4m3_tENS5_IJlSC_lEEESI_SJ_NS4_8TiledMMAINS4_8MMA_AtomIJNS4_10MMA_TraitsINS4_19SM100_MMA_F8F6F4_SSEJSI_SI_fSF_SG_NS4_17integral_constantINS4_4UMMA5MajorELSQ_0EEESR_NSO_INSP_7ScaleInELSS_0EEEST_EEEEEENS4_6LayoutINS5_IJSC_SC_SC_EEENS5_IJNSA_ILi0EEESY_SY_EEEEENS5_IJNS4_10UnderscoreES11_S11_EEEEENS4_23SM90_TMA_LOAD_MULTICASTENS4_14ComposedLayoutINS4_7SwizzleILi3ELi4ELi3EEENS4_18smem_ptr_flag_bitsILi8EEENSW_INS5_IJNSA_ILi8EEESG_EEENS5_IJSG_SC_EEEEEEEvNS4_8identityES14_S1E_vS1F_EENS_8epilogue10collective18CollectiveEpilogueINS1H_23Sm100TmaWarpSpecializedILi2ELi2ELi32ELb0ELb0EEEJSH_NS5_IJNSW_ISF_SC_EES1M_EEESI_SJ_SI_SJ_NS1H_6fusion15FusionCallbacksIS1L_NS1O_17LinearCombinationISI_fSI_fLNS_15FloatRoundStyleE2EEESH_S1N_JEEENS4_5SM1004TMEM4LOAD26SM100_TMEM_LOAD_16dp32b32xENS4_13SM90_TMA_LOADENS15_INS16_ILi2ELi4ELi3EEES19_NSW_INS5_IJS1A_SF_EEENS5_IJSF_SC_EEEEEEENS4_39AutoVectorizingCopyWithAssumedAlignmentILi128EEENS4_14SM90_TMA_STOREES23_S25_S25_EEEvvEEEEvNT_6ParamsE)
        /*0044*/ 	.word	0x00000000
.L_29:


//--------------------- .nv.compat                --------------------------
	.section	.nv.compat,"",@"SHT_CUDA_COMPAT_INFO"
	.align	4
        /*0000*/ 	.byte	0x02, 0x09, 0x01, 0x00, 0x02, 0x02, 0x02, 0x00, 0x02, 0x05, 0x05, 0x00, 0x03, 0x07, 0x01, 0x01
        /*0010*/ 	.byte	0x02, 0x03, 0x01, 0x00, 0x02, 0x06, 0x01, 0x00, 0x04, 0x0b, 0x08, 0x00, 0x09, 0x00, 0x00, 0x00
        /*0020*/ 	.byte	0x00, 0x00, 0x00, 0x00


//--------------------- .nv.info._ZN7cutlass13device_kernelINS_4gemm6kernel13GemmUniversalIN4cute5tupleIJiiiiEEENS1_10collective13CollectiveMmaINS1_35MainloopSm100TmaUmmaWarpSpecializedILi8ELi2ELi4ENS5_IJNS4_1CILi2EEESB_NSA_ILi1EEEEEEEENS5_IJNSA_ILi64EEENSA_ILi128EEESG_EEENS_12float_e4m3_tENS5_IJlSC_lEEESI_SJ_NS4_8TiledMMAINS4_8MMA_AtomIJNS4_10MMA_TraitsINS4_19SM100_MMA_F8F6F4_SSEJSI_SI_fSF_SG_NS4_17integral_constantINS4_4UMMA5MajorELSQ_0EEESR_NSO_INSP_7ScaleInELSS_0EEEST_EEEEEENS4_6LayoutINS5_IJSC_SC_SC_EEENS5_IJNSA_ILi0EEESY_SY_EEEEENS5_IJNS4_10UnderscoreES11_S11_EEEEENS4_23SM90_TMA_LOAD_MULTICASTENS4_14ComposedLayoutINS4_7SwizzleILi3ELi4ELi3EEENS4_18smem_ptr_flag_bitsILi8EEENSW_INS5_IJNSA_ILi8EEESG_EEENS5_IJSG_SC_EEEEEEEvNS4_8identityES14_S1E_vS1F_EENS_8epilogue10collective18CollectiveEpilogueINS1H_23Sm100TmaWarpSpecializedILi2ELi2ELi32ELb0ELb0EEEJSH_NS5_IJNSW_ISF_SC_EES1M_EEESI_SJ_SI_SJ_NS1H_6fusion15FusionCallbacksIS1L_NS1O_17LinearCombinationISI_fSI_fLNS_15FloatRoundStyleE2EEESH_S1N_JEEENS4_5SM1004TMEM4LOAD26SM100_TMEM_LOAD_16dp32b32xENS4_13SM90_TMA_LOADENS15_INS16_ILi2ELi4ELi3EEES19_NSW_INS5_IJS1A_SF_EEENS5_IJSF_SC_EEEEEEENS4_39AutoVectorizingCopyWithAssumedAlignmentILi128EEENS4_14SM90_TMA_STOREES23_S25_S25_EEEvvEEEEvNT_6ParamsE --------------------------
	.section	.nv.info._ZN7cutlass13device_kernelINS_4gemm6kernel13GemmUniversalIN4cute5tupleIJiiiiEEENS1_10collective13CollectiveMmaINS1_35MainloopSm100TmaUmmaWarpSpecializedILi8ELi2ELi4ENS5_IJNS4_1CILi2EEESB_NSA_ILi1EEEEEEEENS5_IJNSA_ILi64EEENSA_ILi128EEESG_EEENS_12float_e4m3_tENS5_IJlSC_lEEESI_SJ_NS4_8TiledMMAINS4_8MMA_AtomIJNS4_10MMA_TraitsINS4_19SM100_MMA_F8F6F4_SSEJSI_SI_fSF_SG_NS4_17integral_constantINS4_4UMMA5MajorELSQ_0EEESR_NSO_INSP_7ScaleInELSS_0EEEST_EEEEEENS4_6LayoutINS5_IJSC_SC_SC_EEENS5_IJNSA_ILi0EEESY_SY_EEEEENS5_IJNS4_10UnderscoreES11_S11_EEEEENS4_23SM90_TMA_LOAD_MULTICASTENS4_14ComposedLayoutINS4_7SwizzleILi3ELi4ELi3EEENS4_18smem_ptr_flag_bitsILi8EEENSW_INS5_IJNSA_ILi8EEESG_EEENS5_IJSG_SC_EEEEEEEvNS4_8identityES14_S1E_vS1F_EENS_8epilogue10collective18CollectiveEpilogueINS1H_23Sm100TmaWarpSpecializedILi2ELi2ELi32ELb0ELb0EEEJSH_NS5_IJNSW_ISF_SC_EES1M_EEESI_SJ_SI_SJ_NS1H_6fusion15FusionCallbacksIS1L_NS1O_17LinearCombinationISI_fSI_fLNS_15FloatRoundStyleE2EEESH_S1N_JEEENS4_5SM1004TMEM4LOAD26SM100_TMEM_LOAD_16dp32b32xENS4_13SM90_TMA_LOADENS15_INS16_ILi2ELi4ELi3EEES19_NSW_INS5_IJS1A_SF_EEENS5_IJSF_SC_EEEEEEENS4_39AutoVectorizingCopyWithAssumedAlignmentILi128EEENS4_14SM90_TMA_STOREES23_S25_S25_EEEvvEEEEvNT_6ParamsE,"",@"SHT_CUDA_INFO"
	.sectionflags	@""
	.align	4


	//----- nvinfo : EIATTR_CUDA_API_VERSION
	.align		4
        /*0000*/ 	.byte	0x04, 0x37
        /*0002*/ 	.short	(.L_31 - .L_30)
.L_30:
        /*0004*/ 	.word	0x00000082


	//----- nvinfo : EIATTR_KPARAM_INFO
	.align		4
.L_31:
        /*0008*/ 	.byte	0x04, 0x17
        /*000a*/ 	.short	(.L_33 - .L_32)
.L_32:
        /*000c*/ 	.word	0x00000000
        /*0010*/ 	.short	0x0000
        /*0012*/ 	.short	0x0000
        /*0014*/ 	.byte	0x00, 0xf0, 0x01, 0x20


	//----- nvinfo : EIATTR_AT_ENTRY_FRAGMENTS
	.align		4
.L_33:
        /*0018*/ 	.byte	0x04, 0x4f
        /*001a*/ 	.short	(.L_35 - .L_34)


	//   ....[0]....
.L_34:
        /*001c*/ 	.word	0x00000006


	//----- nvinfo : EIATTR_RESERVED_SMEM_USED
	.align		4
.L_35:
        /*0020*/ 	.byte	0x01, 0x41
	.zero		2


	//----- nvinfo : EIATTR_SPARSE_MMA_MASK
	.align		4
        /*0024*/ 	.byte	0x03, 0x50
        /*0026*/ 	.short	0x0000


	//----- nvinfo : EIATTR_TCGEN05_1CTA_USED
	.align		4
        /*0028*/ 	.byte	0x01, 0x51
	.zero		2


	//----- nvinfo : EIATTR_MAXREG_COUNT
	.align		4
        /*002c*/ 	.byte	0x03, 0x1b
        /*002e*/ 	.short	0x00ff


	//----- nvinfo : EIATTR_NUM_BARRIERS
	.align		4
        /*0030*/ 	.byte	0x02, 0x4c
        /*0032*/ 	.byte	0x07
	.zero		1


	//----- nvinfo : EIATTR_EXTERNS
	.align		4
        /*0034*/ 	.byte	0x04, 0x0f
        /*0036*/ 	.short	(.L_37 - .L_36)


	//   ....[0]....
	.align		4
.L_36:
        /*0038*/ 	.word	index@(__assertfail)


	//----- nvinfo : EIATTR_MERCURY_ISA_VERSION
	.align		4
.L_37:
        /*003c*/ 	.byte	0x03, 0x5f
        /*003e*/ 	.short	0x0101


	//----- nvinfo : EIATTR_INT_WARP_WIDE_INSTR_OFFSETS
	.align		4
        /*0040*/ 	.byte	0x04, 0x31
        /*0042*/ 	.short	(.L_39 - .L_38)


	//   ....[0]....
.L_38:
        /*0044*/ 	.word	0x000040e0


	//   ....[1]....
        /*0048*/ 	.word	0x00004100


	//   ....[2]....
        /*004c*/ 	.word	0x00004130


	//   ....[3]....
        /*0050*/ 	.word	0x00004c70


	//   ....[4]....
        /*0054*/ 	.word	0x00004ce0


	//   ....[5]....
        /*0058*/ 	.word	0x00004db0


	//   ....[6]....
        /*005c*/ 	.word	0x00004e60


	//----- nvinfo : EIATTR_COOP_GROUP_MASK_REGIDS
	.align		4
.L_39:
        /*0060*/ 	.byte	0x04, 0x29
        /*0062*/ 	.short	(.L_41 - .L_40)


	//   ....[0]....
.L_40:
        /*0064*/ 	.word	0xffffffff


	//   ....[1]....
        /*0068*/ 	.word	0xffffffff


	//   ....[2]....
        /*006c*/ 	.word	0xffffffff


	//   ....[3]....
        /*0070*/ 	.word	0xffffffff


	//   ....[4]....
        /*0074*/ 	.word	0xffffffff


	//   ....[5]....
        /*0078*/ 	.word	0xffffffff


	//   ....[6]....
        /*007c*/ 	.word	0xffffffff


	//   ....[7]....
        /*0080*/ 	.word	0xffffffff


	//   ....[8]....
        /*0084*/ 	.word	0xffffffff


	//   ....[9]....
        /*0088*/ 	.word	0xffffffff


	//   ....[10]....
        /*008c*/ 	.word	0xffffffff


	//   ....[11]....
        /*0090*/ 	.word	0xffffffff


	//   ....[12]....
        /*0094*/ 	.word	0xffffffff


	//   ....[13]....
        /*0098*/ 	.word	0xffffffff


	//----- nvinfo : EIATTR_COOP_GROUP_INSTR_OFFSETS
	.align		4
.L_41:
        /*009c*/ 	.byte	0x04, 0x28
        /*009e*/ 	.short	(.L_43 - .L_42)


	//   ....[0]....
.L_42:
        /*00a0*/ 	.word	0x00000080


	//   ....[1]....
        /*00a4*/ 	.word	0x000004f0


	//   ....[2]....
        /*00a8*/ 	.word	0x00000750


	//   ....[3]....
        /*00ac*/ 	.word	0x000008b0


	//   ....[4]....
        /*00b0*/ 	.word	0x000009b0


	//   ....[5]....
        /*00b4*/ 	.word	0x00000b20


	//   ....[6]....
        /*00b8*/ 	.word	0x00000cc0


	//   ....[7]....
        /*00bc*/ 	.word	0x00000e70


	//   ....[8]....
        /*00c0*/ 	.word	0x000021c0


	//   ....[9]....
        /*00c4*/ 	.word	0x000032d0


	//   ....[10]....
        /*00c8*/ 	.word	0x000034e0


	//   ....[11]....
        /*00cc*/ 	.word	0x00003510


	//   ....[12]....
        /*00d0*/ 	.word	0x00003fc0


	//   ....[13]....
        /*00d4*/ 	.word	0x000041f0


	//----- nvinfo : EIATTR_VRC_CTA_INIT_COUNT
	.align		4
.L_43:
        /*00d8*/ 	.byte	0x02, 0x4a
        /*00da*/ 	.byte	0x80
	.zero		1


	//----- nvinfo : EIATTR_SYSCALL_OFFSETS
	.align		4
        /*00dc*/ 	.byte	0x04, 0x46
        /*00de*/ 	.short	(.L_45 - .L_44)


	//   ....[0]....
.L_44:
        /*00e0*/ 	.word	0x00005a70


	//   ....[1]....
        /*00e4*/ 	.word	0x00005bb0


	//   ....[2]....
        /*00e8*/ 	.word	0x000063e0


	//   ....[3]....
        /*00ec*/ 	.word	0x00007170


	//----- nvinfo : EIATTR_MBARRIER_INSTR_OFFSETS
	.align		4
.L_45:
        /*00f0*/ 	.byte	0x04, 0x39
        /*00f2*/ 	.short	(.L_47 - .L_46)


	//   ....[0]....
.L_46:
        /*00f4*/ 	.word	0x00000630
        /*00f8*/ 	.word	0x000000ff
        /*00fc*/ 	.word	0x00000000
        /*0100*/ 	.short	0x0100
        /*0102*/ 	.byte	0x04
	.zero		1


	//   ....[1]....
        /*0104*/ 	.word	0x00000640
        /*0108*/ 	.word	0x000000ff
        /*010c*/ 	.word	0x00000040
        /*0110*/ 	.short	0x0100
        /*0112*/ 	.byte	0x04
	.zero		1


	//   ....[2]....
        /*0114*/ 	.word	0x00000650
        /*0118*/ 	.word	0x000000ff
        /*011c*/ 	.word	0x00000008
        /*0120*/ 	.short	0x0100
        /*0122*/ 	.byte	0x04
	.zero		1


	//   ....[3]....
        /*0124*/ 	.word	0x00000660
        /*0128*/ 	.word	0x000000ff
        /*012c*/ 	.word	0x00000048
        /*0130*/ 	.short	0x0100
        /*0132*/ 	.byte	0x04
	.zero		1


	//   ....[4]....
        /*0134*/ 	.word	0x00000670
        /*0138*/ 	.word	0x000000ff
        /*013c*/ 	.word	0x00000010
        /*0140*/ 	.short	0x0100
        /*0142*/ 	.byte	0x04
	.zero		1


	//   ....[5]....
        /*0144*/ 	.word	0x00000680
        /*0148*/ 	.word	0x000000ff
        /*014c*/ 	.word	0x00000050
        /*0150*/ 	.short	0x0100
        /*0152*/ 	.byte	0x04
	.zero		1


	//   ....[6]....
        /*0154*/ 	.word	0x00000690
        /*0158*/ 	.word	0x000000ff
        /*015c*/ 	.word	0x00000018
        /*0160*/ 	.short	0x0100
        /*0162*/ 	.byte	0x04
	.zero		1


	//   ....[7]....
        /*0164*/ 	.word	0x000006a0
        /*0168*/ 	.word	0x000000ff
        /*016c*/ 	.word	0x00000058
        /*0170*/ 	.short	0x0100
        /*0172*/ 	.byte	0x04
	.zero		1


	//   ....[8]....
        /*0174*/ 	.word	0x000006b0
        /*0178*/ 	.word	0x000000ff
        /*017c*/ 	.word	0x00000020
        /*0180*/ 	.short	0x0100
        /*0182*/ 	.byte	0x04
	.zero		1


	//   ....[9]....
        /*0184*/ 	.word	0x000006c0
        /*0188*/ 	.word	0x000000ff
        /*018c*/ 	.word	0x00000060
        /*0190*/ 	.short	0x0100
        /*0192*/ 	.byte	0x04
	.zero		1


	//   ....[10]....
        /*0194*/ 	.word	0x000006d0
        /*0198*/ 	.word	0x000000ff
        /*019c*/ 	.word	0x00000028
        /*01a0*/ 	.short	0x0100
        /*01a2*/ 	.byte	0x04
	.zero		1


	//   ....[11]....
        /*01a4*/ 	.word	0x000006e0
        /*01a8*/ 	.word	0x000000ff
        /*01ac*/ 	.word	0x00000068
        /*01b0*/ 	.short	0x0100
        /*01b2*/ 	.byte	0x04
	.zero		1


	//   ....[12]....
        /*01b4*/ 	.word	0x000006f0
        /*01b8*/ 	.word	0x000000ff
        /*01bc*/ 	.word	0x00000030
        /*01c0*/ 	.short	0x0100
        /*01c2*/ 	.byte	0x04
	.zero		1


	//   ....[13]....
        /*01c4*/ 	.word	0x00000700
        /*01c8*/ 	.word	0x000000ff
        /*01cc*/ 	.word	0x00000070
        /*01d0*/ 	.short	0x0100
        /*01d2*/ 	.byte	0x04
	.zero		1


	//   ....[14]....
        /*01d4*/ 	.word	0x00000710
        /*01d8*/ 	.word	0x000000ff
        /*01dc*/ 	.word	0x00000038
        /*01e0*/ 	.short	0x0100
        /*01e2*/ 	.byte	0x04
	.zero		1


	//   ....[15]....
        /*01e4*/ 	.word	0x00000720
        /*01e8*/ 	.word	0x000000ff
        /*01ec*/ 	.word	0x00000078
        /*01f0*/ 	.short	0x0100
        /*01f2*/ 	.byte	0x04
	.zero		1


	//   ....[16]....
        /*01f4*/ 	.word	0x00000860
        /*01f8*/ 	.word	0x000000ff
        /*01fc*/ 	.word	0x00000080
        /*0200*/ 	.short	0x0100
        /*0202*/ 	.byte	0x04
	.zero		1


	//   ....[17]....
        /*0204*/ 	.word	0x00000870
        /*0208*/ 	.word	0x000000ff
        /*020c*/ 	.word	0x00000090
        /*0210*/ 	.short	0x0100
        /*0212*/ 	.byte	0x04
	.zero		1


	//   ....[18]....
        /*0214*/ 	.word	0x00000880
        /*0218*/ 	.word	0x000000ff
        /*021c*/ 	.word	0x00000088
        /*0220*/ 	.short	0x0100
        /*0222*/ 	.byte	0x04
	.zero		1


	//   ....[19]....
        /*0224*/ 	.word	0x00000890
        /*0228*/ 	.word	0x000000ff
        /*022c*/ 	.word	0x00000098
        /*0230*/ 	.short	0x0100
        /*0232*/ 	.byte	0x04
	.zero		1


	//   ....[20]....
        /*0234*/ 	.word	0x00000980
        /*0238*/ 	.word	0x000000ff
        /*023c*/ 	.word	0x000000a0
        /*0240*/ 	.short	0x0100
        /*0242*/ 	.byte	0x06
	.zero		1


	//   ....[21]....
        /*0244*/ 	.word	0x00000990
        /*0248*/ 	.word	0x000000ff
        /*024c*/ 	.word	0x000000a8
        /*0250*/ 	.short	0x0100
        /*0252*/ 	.byte	0x06
	.zero		1


	//   ....[22]....
        /*0254*/ 	.word	0x00000ad0
        /*0258*/ 	.word	0x000000ff
        /*025c*/ 	.word	0x000000b0
        /*0260*/ 	.short	0x0100
        /*0262*/ 	.byte	0x06
	.zero		1


	//   ....[23]....
        /*0264*/ 	.word	0x00000ae0
        /*0268*/ 	.word	0x000000ff
        /*026c*/ 	.word	0x000000c0
        /*0270*/ 	.short	0x0100
        /*0272*/ 	.byte	0x06
	.zero		1


	//   ....[24]....
        /*0274*/ 	.word	0x00000af0
        /*0278*/ 	.word	0x000000ff
        /*027c*/ 	.word	0x000000b8
        /*0280*/ 	.short	0x0100
        /*0282*/ 	.byte	0x06
	.zero		1


	//   ....[25]....
        /*0284*/ 	.word	0x00000b00
        /*0288*/ 	.word	0x000000ff
        /*028c*/ 	.word	0x000000c8
        /*0290*/ 	.short	0x0100
        /*0292*/ 	.byte	0x06
	.zero		1


	//   ....[26]....
        /*0294*/ 	.word	0x00000c30
        /*0298*/ 	.word	0x000000ff
        /*029c*/ 	.word	0x000000d0
        /*02a0*/ 	.short	0x0100
        /*02a2*/ 	.byte	0x04
	.zero		1


	//   ....[27]....
        /*02a4*/ 	.word	0x00000c40
        /*02a8*/ 	.word	0x000000ff
        /*02ac*/ 	.word	0x000000f0
        /*02b0*/ 	.short	0x0100
        /*02b2*/ 	.byte	0x04
	.zero		1


	//   ....[28]....
        /*02b4*/ 	.word	0x00000c50
        /*02b8*/ 	.word	0x000000ff
        /*02bc*/ 	.word	0x000000d8
        /*02c0*/ 	.short	0x0100
        /*02c2*/ 	.byte	0x04
	.zero		1


	//   ....[29]....
        /*02c4*/ 	.word	0x00000c60
        /*02c8*/ 	.word	0x000000ff
        /*02cc*/ 	.word	0x000000f8
        /*02d0*/ 	.short	0x0100
        /*02d2*/ 	.byte	0x04
	.zero		1


	//   ....[30]....
        /*02d4*/ 	.word	0x00000c70
        /*02d8*/ 	.word	0x000000ff
        /*02dc*/ 	.word	0x000000e0
        /*02e0*/ 	.short	0x0100
        /*02e2*/ 	.byte	0x04
	.zero		1


	//   ....[31]....
        /*02e4*/ 	.word	0x00000c80
        /*02e8*/ 	.word	0x000000ff
        /*02ec*/ 	.word	0x00000100
        /*02f0*/ 	.short	0x0100
        /*02f2*/ 	.byte	0x04
	.zero		1


	//   ....[32]....
        /*02f4*/ 	.word	0x00000c90
        /*02f8*/ 	.word	0x000000ff
        /*02fc*/ 	.word	0x000000e8
        /*0300*/ 	.short	0x0100
        /*0302*/ 	.byte	0x04
	.zero		1


	//   ....[33]....
        /*0304*/ 	.word	0x00000ca0
        /*0308*/ 	.word	0x000000ff
        /*030c*/ 	.word	0x00000108
        /*0310*/ 	.short	0x0100
        /*0312*/ 	.byte	0x04
	.zero		1


	//   ....[34]....
        /*0314*/ 	.word	0x00000d90
        /*0318*/ 	.word	0x000000ff
        /*031c*/ 	.word	0x00000110
        /*0320*/ 	.short	0x0100
        /*0322*/ 	.byte	0x04
	.zero		1


	//   ....[35]....
        /*0324*/ 	.word	0x00000da0
        /*0328*/ 	.word	0x000000ff
        /*032c*/ 	.word	0x00000120
        /*0330*/ 	.short	0x0100
        /*0332*/ 	.byte	0x04
	.zero		1


	//   ....[36]....
        /*0334*/ 	.word	0x00000db0
        /*0338*/ 	.word	0x000000ff
        /*033c*/ 	.word	0x00000118
        /*0340*/ 	.short	0x0100
        /*0342*/ 	.byte	0x04
	.zero		1


	//   ....[37]....
        /*0344*/ 	.word	0x00000dc0
        /*0348*/ 	.word	0x000000ff
        /*034c*/ 	.word	0x00000128
        /*0350*/ 	.short	0x0100
        /*0352*/ 	.byte	0x04
	.zero		1


	//   ....[38]....
        /*0354*/ 	.word	0x00001a50
        /*0358*/ 	.word	0x00000000
        /*035c*/ 	.word	0x00000120
        /*0360*/ 	.short	0x010a
        /*0362*/ 	.byte	0xff
	.zero		1


	//   ....[39]....
        /*0364*/ 	.word	0x00001a70
        /*0368*/ 	.word	0x00000000
        /*036c*/ 	.word	0x00000110
        /*0370*/ 	.short	0x0101
        /*0372*/ 	.byte	0xff
	.zero		1


	//   ....[40]....
        /*0374*/ 	.word	0x00001b30
        /*0378*/ 	.word	0x000000ff
        /*037c*/ 	.word	0x00000040
        /*0380*/ 	.short	0x010a
        /*0382*/ 	.byte	0x04
	.zero		1


	//   ....[41]....
        /*0384*/ 	.word	0x00001bc0
        /*0388*/ 	.word	0x000000ff
        /*038c*/ 	.word	0x00000040
        /*0390*/ 	.short	0x010a
        /*0392*/ 	.byte	0x21
	.zero		1


	//   ....[42]....
        /*0394*/ 	.word	0x00001d50
        /*0398*/ 	.word	0x000000ff
        /*039c*/ 	.word	0x00000040
        /*03a0*/ 	.short	0x010a
        /*03a2*/ 	.byte	0x05
	.zero		1


	//   ....[43]....
        /*03a4*/ 	.word	0x00001e80
        /*03a8*/ 	.word	0x000000ff
        /*03ac*/ 	.word	0x000000a8
        /*03b0*/ 	.short	0x0101
        /*03b2*/ 	.byte	0x15
	.zero		1


	//   ....[44]....
        /*03b4*/ 	.word	0x00001ea0
        /*03b8*/ 	.word	0x000000ff
        /*03bc*/ 	.word	0x00000040
        /*03c0*/ 	.short	0x010a
        /*03c2*/ 	.byte	0x04
	.zero		1


	//   ....[45]....
        /*03c4*/ 	.word	0x00001f20
        /*03c8*/ 	.word	0x000000ff
        /*03cc*/ 	.word	0x00000040
        /*03d0*/ 	.short	0x010a
        /*03d2*/ 	.byte	0x11
	.zero		1


	//   ....[46]....
        /*03d4*/ 	.word	0x000020b0
        /*03d8*/ 	.word	0x000000ff
        /*03dc*/ 	.word	0x00000040
        /*03e0*/ 	.short	0x010a
        /*03e2*/ 	.byte	0x05
	.zero		1


	//   ....[47]....
        /*03e4*/ 	.word	0x000021f0
        /*03e8*/ 	.word	0x00000003
        /*03ec*/ 	.word	0x000000b0
        /*03f0*/ 	.short	0x010a
        /*03f2*/ 	.byte	0xff
	.zero		1


	//   ....[48]....
        /*03f4*/ 	.word	0x00002340
        /*03f8*/ 	.word	0x00000000
        /*03fc*/ 	.word	0x00000000
        /*0400*/ 	.short	0x0101
        /*0402*/ 	.byte	0xff
	.zero		1


	//   ....[49]....
        /*0404*/ 	.word	0x000028e0
        /*0408*/ 	.word	0x000000ff
        /*040c*/ 	.word	0x00000000
        /*0410*/ 	.short	0x010a
        /*0412*/ 	.byte	0x04
	.zero		1


	//   ....[50]....
        /*0414*/ 	.word	0x00002970
        /*0418*/ 	.word	0x000000ff
        /*041c*/ 	.word	0x00000000
        /*0420*/ 	.short	0x010a
        /*0422*/ 	.byte	0x05
	.zero		1


	//   ....[51]....
        /*0424*/ 	.word	0x00002a00
        /*0428*/ 	.word	0x000000ff
        /*042c*/ 	.word	0x00000000
        /*0430*/ 	.short	0x010a
        /*0432*/ 	.byte	0x05
	.zero		1


	//   ....[52]....
        /*0434*/ 	.word	0x00002a90
        /*0438*/ 	.word	0x000000ff
        /*043c*/ 	.word	0x00000000
        /*0440*/ 	.short	0x010a
        /*0442*/ 	.byte	0x05
	.zero		1


	//   ....[53]....
        /*0444*/ 	.word	0x00002b20
        /*0448*/ 	.word	0x000000ff
        /*044c*/ 	.word	0x00000000
        /*0450*/ 	.short	0x010a
        /*0452*/ 	.byte	0x05
	.zero		1


	//   ....[54]....
        /*0454*/ 	.word	0x00002bb0
        /*0458*/ 	.word	0x000000ff
        /*045c*/ 	.word	0x00000000
        /*0460*/ 	.short	0x010a
        /*0462*/ 	.byte	0x05
	.zero		1


	//   ....[55]....
        /*0464*/ 	.word	0x00002c40
        /*0468*/ 	.word	0x000000ff
        /*046c*/ 	.word	0x00000000
        /*0470*/ 	.short	0x010a
        /*0472*/ 	.byte	0x05
	.zero		1


	//   ....[56]....
        /*0474*/ 	.word	0x00002ce0
        /*0478*/ 	.word	0x00000000
        /*047c*/ 	.word	0x00000000
        /*0480*/ 	.short	0x010a
        /*0482*/ 	.byte	0xff
	.zero		1


	//   ....[57]....
        /*0484*/ 	.word	0x00002e20
        /*0488*/ 	.word	0x00000002
        /*048c*/ 	.word	0x00000110
        /*0490*/ 	.short	0x010a
        /*0492*/ 	.byte	0xff
	.zero		1


	//   ....[58]....
        /*0494*/ 	.word	0x00002e80
        /*0498*/ 	.word	0x00000004
        /*049c*/ 	.word	0x00000000
        /*04a0*/ 	.short	0x0101
        /*04a2*/ 	.byte	0xff
	.zero		1


	//   ....[59]....
        /*04a4*/ 	.word	0x00002ea0
        /*04a8*/ 	.word	0x000000ff
        /*04ac*/ 	.word	0x000000c0
        /*04b0*/ 	.short	0x010a
        /*04b2*/ 	.byte	0x04
	.zero		1


	//   ....[60]....
        /*04b4*/ 	.word	0x00002fc0
        /*04b8*/ 	.word	0x00000002
        /*04bc*/ 	.word	0x000000b0
        /*04c0*/ 	.short	0x010a
        /*04c2*/ 	.byte	0xff
	.zero		1


	//   ....[61]....
        /*04c4*/ 	.word	0x000030d0
        /*04c8*/ 	.word	0x00000002
        /*04cc*/ 	.word	0x00000000
        /*04d0*/ 	.short	0x0101
        /*04d2*/ 	.byte	0xff
	.zero		1


	//   ....[62]....
        /*04d4*/ 	.word	0x00003160
        /*04d8*/ 	.word	0x000000ff
        /*04dc*/ 	.word	0x000000c0
        /*04e0*/ 	.short	0x0106
        /*04e2*/ 	.byte	0x04
	.zero		1


	//   ....[63]....
        /*04e4*/ 	.word	0x00003180
        /*04e8*/ 	.word	0x000000ff
        /*04ec*/ 	.word	0x000000c0
        /*04f0*/ 	.short	0x010a
        /*04f2*/ 	.byte	0x04
	.zero		1


	//   ....[64]....
        /*04f4*/ 	.word	0x00003210
        /*04f8*/ 	.word	0x000000ff
        /*04fc*/ 	.word	0x000000c0
        /*0500*/ 	.short	0x0106
        /*0502*/ 	.byte	0x07
	.zero		1


	//   ....[65]....
        /*0504*/ 	.word	0x00003250
        /*0508*/ 	.word	0x00000000
        /*050c*/ 	.word	0x000000c0
        /*0510*/ 	.short	0x010a
        /*0512*/ 	.byte	0xff
	.zero		1


	//   ....[66]....
        /*0514*/ 	.word	0x000037b0
        /*0518*/ 	.word	0x00000000
        /*051c*/ 	.word	0x000000b0
        /*0520*/ 	.short	0x010a
        /*0522*/ 	.byte	0xff
	.zero		1


	//   ....[67]....
        /*0524*/ 	.word	0x000038b0
        /*0528*/ 	.word	0x00000003
        /*052c*/ 	.word	0x00000000
        /*0530*/ 	.short	0x0101
        /*0532*/ 	.byte	0xff
	.zero		1


	//   ....[68]....
        /*0534*/ 	.word	0x000038c0
        /*0538*/ 	.word	0x000000ff
        /*053c*/ 	.word	0x00000000
        /*0540*/ 	.short	0x010a
        /*0542*/ 	.byte	0x04
	.zero		1


	//   ....[69]....
        /*0544*/ 	.word	0x00003940
        /*0548*/ 	.word	0x000000ff
        /*054c*/ 	.word	0x000000f0
        /*0550*/ 	.short	0x010a
        /*0552*/ 	.byte	0x1f
	.zero		1


	//   ....[70]....
        /*0554*/ 	.word	0x00003a20
        /*0558*/ 	.word	0x000000ff
        /*055c*/ 	.word	0x00000000
        /*0560*/ 	.short	0x010a
        /*0562*/ 	.byte	0x05
	.zero		1


	//   ....[71]....
        /*0564*/ 	.word	0x00003b60
        /*0568*/ 	.word	0x000000ff
        /*056c*/ 	.word	0x00000000
        /*0570*/ 	.short	0x010a
        /*0572*/ 	.byte	0x04
	.zero		1


	//   ....[72]....
        /*0574*/ 	.word	0x00003df0
        /*0578*/ 	.word	0x000000ff
        /*057c*/ 	.word	0x00000000
        /*0580*/ 	.short	0x010a
        /*0582*/ 	.byte	0x04
	.zero		1


	//   ....[73]....
        /*0584*/ 	.word	0x00003e80
        /*0588*/ 	.word	0x000000ff
        /*058c*/ 	.word	0x00000000
        /*0590*/ 	.short	0x010a
        /*0592*/ 	.byte	0x05
	.zero		1


	//   ....[74]....
        /*0594*/ 	.word	0x00003f10
        /*0598*/ 	.word	0x000000ff
        /*059c*/ 	.word	0x00000000
        /*05a0*/ 	.short	0x010a
        /*05a2*/ 	.byte	0x05
	.zero		1


	//   ....[75]....
        /*05a4*/ 	.word	0x00003fa0
        /*05a8*/ 	.word	0x000000ff
        /*05ac*/ 	.word	0x00000000
        /*05b0*/ 	.short	0x010a
        /*05b2*/ 	.byte	0x04
	.zero		1


	//   ....[76]....
        /*05b4*/ 	.word	0x00004470
        /*05b8*/ 	.word	0x0000000c
        /*05bc*/ 	.word	0x000000b0
        /*05c0*/ 	.short	0x010a
        /*05c2*/ 	.byte	0xff
	.zero		1


	//   ....[77]....
        /*05c4*/ 	.word	0x000045e0
        /*05c8*/ 	.word	0x00000000
        /*05cc*/ 	.word	0x00000000
        /*05d0*/ 	.short	0x0101
        /*05d2*/ 	.byte	0xff
	.zero		1


	//   ....[78]....
        /*05d4*/ 	.word	0x00004a70
        /*05d8*/ 	.word	0x000000ff
        /*05dc*/ 	.word	0x000000a8
        /*05e0*/ 	.short	0x010a
        /*05e2*/ 	.byte	0x15
	.zero		1


	//   ....[79]....
        /*05e4*/ 	.word	0x00004bf0
        /*05e8*/ 	.word	0x000000ff
        /*05ec*/ 	.word	0x00000090
        /*05f0*/ 	.short	0x010a
        /*05f2*/ 	.byte	0x15
	.zero		1


	//   ....[80]....
        /*05f4*/ 	.word	0x00004d60
        /*05f8*/ 	.word	0x000000ff
        /*05fc*/ 	.word	0x00000080
        /*0600*/ 	.short	0x010b
        /*0602*/ 	.byte	0x15
	.zero		1


	//   ....[81]....
        /*0604*/ 	.word	0x00004d70
        /*0608*/ 	.word	0x000000ff
        /*060c*/ 	.word	0x00000000
        /*0610*/ 	.short	0x0101
        /*0612*/ 	.byte	0x22
	.zero		1


	//   ....[82]....
        /*0614*/ 	.word	0x00004d80
        /*0618*/ 	.word	0x000000ff
        /*061c*/ 	.word	0x00000098
        /*0620*/ 	.short	0x010a
        /*0622*/ 	.byte	0x15
	.zero		1


	//   ....[83]....
        /*0624*/ 	.word	0x00004f60
        /*0628*/ 	.word	0x000000ff
        /*062c*/ 	.word	0x00000088
        /*0630*/ 	.short	0x010b
        /*0632*/ 	.byte	0x15
	.zero		1


	//   ....[84]....
        /*0634*/ 	.word	0x00004f70
        /*0638*/ 	.word	0x000000ff
        /*063c*/ 	.word	0x00000000
        /*0640*/ 	.short	0x0101
        /*0642*/ 	.byte	0x21
	.zero		1


	//   ....[85]....
        /*0644*/ 	.word	0x00004fa0
        /*0648*/ 	.word	0x000000ff
        /*064c*/ 	.word	0x00000090
        /*0650*/ 	.short	0x010a
        /*0652*/ 	.byte	0x15
	.zero		1


	//   ....[86]....
        /*0654*/ 	.word	0x00004fe0
        /*0658*/ 	.word	0x00000000
        /*065c*/ 	.word	0x00000098
        /*0660*/ 	.short	0x010a
        /*0662*/ 	.byte	0xff
	.zero		1


	//   ....[87]....
        /*0664*/ 	.word	0x00005310
        /*0668*/ 	.word	0x00000003
        /*066c*/ 	.word	0x000000b0
        /*0670*/ 	.short	0x010a
        /*0672*/ 	.byte	0xff
	.zero		1


	//   ....[88]....
        /*0674*/ 	.word	0x00005490
        /*0678*/ 	.word	0x00000000
        /*067c*/ 	.word	0x00000000
        /*0680*/ 	.short	0x0101
        /*0682*/ 	.byte	0xff
	.zero		1


	//   ....[89]....
        /*0684*/ 	.word	0x00005fd0
        /*0688*/ 	.word	0x00000002
        /*068c*/ 	.word	0x00000080
        /*0690*/ 	.short	0x010a
        /*0692*/ 	.byte	0xff
	.zero		1


	//   ....[90]....
        /*0694*/ 	.word	0x00006040
        /*0698*/ 	.word	0x00000064
        /*069c*/ 	.word	0x000000d0
        /*06a0*/ 	.short	0x010a
        /*06a2*/ 	.byte	0xff
	.zero		1


	//   ....[91]....
        /*06a4*/ 	.word	0x00006130
        /*06a8*/ 	.word	0x00000002
        /*06ac*/ 	.word	0x00000080
        /*06b0*/ 	.short	0x010a
        /*06b2*/ 	.byte	0xff
	.zero		1


	//   ....[92]....
        /*06b4*/ 	.word	0x00006240
        /*06b8*/ 	.word	0x00000000
        /*06bc*/ 	.word	0x00000000
        /*06c0*/ 	.short	0x0101
        /*06c2*/ 	.byte	0xff
	.zero		1


	//   ....[93]....
        /*06c4*/ 	.word	0x000062c0
        /*06c8*/ 	.word	0x00000064
        /*06cc*/ 	.word	0x000000d0
        /*06d0*/ 	.short	0x010a
        /*06d2*/ 	.byte	0xff
	.zero		1


	//   ....[94]....
        /*06d4*/ 	.word	0x00006e10
        /*06d8*/ 	.word	0x0000006d
        /*06dc*/ 	.word	0x00000080
        /*06e0*/ 	.short	0x010a
        /*06e2*/ 	.byte	0xff
	.zero		1


	//   ....[95]....
        /*06e4*/ 	.word	0x00006ee0
        /*06e8*/ 	.word	0x0000006d
        /*06ec*/ 	.word	0x00000080
        /*06f0*/ 	.short	0x010a
        /*06f2*/ 	.byte	0xff
	.zero		1


	//   ....[96]....
        /*06f4*/ 	.word	0x00006ff0
        /*06f8*/ 	.word	0x00000000
        /*06fc*/ 	.word	0x00000000
        /*0700*/ 	.short	0x0101
        /*0702*/ 	.byte	0xff
	.zero		1


	//   ....[97]....
        /*0704*/ 	.word	0x00007480
        /*0708*/ 	.word	0x000000ff
        /*070c*/ 	.word	0x00000000
        /*0710*/ 	.short	0x0101
        /*0712*/ 	.byte	0x04
	.zero		1


	//   ....[98]....
        /*0714*/ 	.word	0x00007c90
        /*0718*/ 	.word	0x00000000
        /*071c*/ 	.word	0x00000120
        /*0720*/ 	.short	0x010a
        /*0722*/ 	.byte	0xff
	.zero		1


	//   ....[99]....
        /*0724*/ 	.word	0x00007cf0
        /*0728*/ 	.word	0x00000000
        /*072c*/ 	.word	0x00000040
        /*0730*/ 	.short	0x010a
        /*0732*/ 	.byte	0xff
	.zero		1


	//   ....[100]....
        /*0734*/ 	.word	0x00007d50
        /*0738*/ 	.word	0x00000000
        /*073c*/ 	.word	0x00000040
        /*0740*/ 	.short	0x010a
        /*0742*/ 	.byte	0xff
	.zero		1


	//   ....[101]....
        /*0744*/ 	.word	0x00007da0
        /*0748*/ 	.word	0x00000003
        /*074c*/ 	.word	0x000000b0
        /*0750*/ 	.short	0x010a
        /*0752*/ 	.byte	0xff
	.zero		1


	//   ....[102]....
        /*0754*/ 	.word	0x00007e00
        /*0758*/ 	.word	0x00000000
        /*075c*/ 	.word	0x00000000
        /*0760*/ 	.short	0x010a
        /*0762*/ 	.byte	0xff
	.zero		1


	//   ....[103]....
        /*0764*/ 	.word	0x00007e60
        /*0768*/ 	.word	0x00000000
        /*076c*/ 	.word	0x00000000
        /*0770*/ 	.short	0x010a
        /*0772*/ 	.byte	0xff
	.zero		1


	//   ....[104]....
        /*0774*/ 	.word	0x00007ec0
        /*0778*/ 	.word	0x00000000
        /*077c*/ 	.word	0x00000000
        /*0780*/ 	.short	0x010a
        /*0782*/ 	.byte	0xff
	.zero		1


	//   ....[105]....
        /*0784*/ 	.word	0x00007f20
        /*0788*/ 	.word	0x00000000
        /*078c*/ 	.word	0x00000000
        /*0790*/ 	.short	0x010a
        /*0792*/ 	.byte	0xff
	.zero		1


	//   ....[106]....
        /*0794*/ 	.word	0x00007f80
        /*0798*/ 	.word	0x00000000
        /*079c*/ 	.word	0x00000000
        /*07a0*/ 	.short	0x010a
        /*07a2*/ 	.byte	0xff
	.zero		1


	//   ....[107]....
        /*07a4*/ 	.word	0x00007fe0
        /*07a8*/ 	.word	0x00000000
        /*07ac*/ 	.word	0x00000000
        /*07b0*/ 	.short	0x010a
        /*07b2*/ 	.byte	0xff
	.zero		1


	//   ....[108]....
        /*07b4*/ 	.word	0x00008040
        /*07b8*/ 	.word	0x00000000
        /*07bc*/ 	.word	0x00000000
        /*07c0*/ 	.short	0x010a
        /*07c2*/ 	.byte	0xff
	.zero		1


	//   ....[109]....
        /*07c4*/ 	.word	0x00008090
        /*07c8*/ 	.word	0x00000002
        /*07cc*/ 	.word	0x00000110
        /*07d0*/ 	.short	0x010a
        /*07d2*/ 	.byte	0xff
	.zero		1


	//   ....[110]....
        /*07d4*/ 	.word	0x000080f0
        /*07d8*/ 	.word	0x00000002
        /*07dc*/ 	.word	0x000000c0
        /*07e0*/ 	.short	0x010a
        /*07e2*/ 	.byte	0xff
	.zero		1


	//   ....[111]....
        /*07e4*/ 	.word	0x00008140
        /*07e8*/ 	.word	0x00000002
        /*07ec*/ 	.word	0x000000b0
        /*07f0*/ 	.short	0x010a
        /*07f2*/ 	.byte	0xff
	.zero		1


	//   ....[112]....
        /*07f4*/ 	.word	0x000081a0
        /*07f8*/ 	.word	0x00000000
        /*07fc*/ 	.word	0x000000c0
        /*0800*/ 	.short	0x010a
        /*0802*/ 	.byte	0xff
	.zero		1


	//   ....[113]....
        /*0804*/ 	.word	0x000081f0
        /*0808*/ 	.word	0x00000000
        /*080c*/ 	.word	0x000000b0
        /*0810*/ 	.short	0x010a
        /*0812*/ 	.byte	0xff
	.zero		1


	//   ....[114]....
        /*0814*/ 	.word	0x00008250
        /*0818*/ 	.word	0x00000003
        /*081c*/ 	.word	0x000000f0
        /*0820*/ 	.short	0x010a
        /*0822*/ 	.byte	0xff
	.zero		1


	//   ....[115]....
        /*0824*/ 	.word	0x000082b0
        /*0828*/ 	.word	0x00000000
        /*082c*/ 	.word	0x00000000
        /*0830*/ 	.short	0x010a
        /*0832*/ 	.byte	0xff
	.zero		1


	//   ....[116]....
        /*0834*/ 	.word	0x00008310
        /*0838*/ 	.word	0x00000000
        /*083c*/ 	.word	0x00000000
        /*0840*/ 	.short	0x010a
        /*0842*/ 	.byte	0xff
	.zero		1


	//   ....[117]....
        /*0844*/ 	.word	0x00008370
        /*0848*/ 	.word	0x00000000
        /*084c*/ 	.word	0x00000000
        /*0850*/ 	.short	0x010a
        /*0852*/ 	.byte	0xff
	.zero		1


	//   ....[118]....
        /*0854*/ 	.word	0x000083d0
        /*0858*/ 	.word	0x00000000
        /*085c*/ 	.word	0x00000000
        /*0860*/ 	.short	0x010a
        /*0862*/ 	.byte	0xff
	.zero		1


	//   ....[119]....
        /*0864*/ 	.word	0x00008430
        /*0868*/ 	.word	0x00000000
        /*086c*/ 	.word	0x00000000
        /*0870*/ 	.short	0x010a
        /*0872*/ 	.byte	0xff
	.zero		1


	//   ....[120]....
        /*0874*/ 	.word	0x00008480
        /*0878*/ 	.word	0x0000000c
        /*087c*/ 	.word	0x000000b0
        /*0880*/ 	.short	0x010a
        /*0882*/ 	.byte	0xff
	.zero		1


	//   ....[121]....
        /*0884*/ 	.word	0x000084e0
        /*0888*/ 	.word	0x00000000
        /*088c*/ 	.word	0x000000a8
        /*0890*/ 	.short	0x010a
        /*0892*/ 	.byte	0xff
	.zero		1


	//   ....[122]....
        /*0894*/ 	.word	0x00008540
        /*0898*/ 	.word	0x00000000
        /*089c*/ 	.word	0x00000090
        /*08a0*/ 	.short	0x010a
        /*08a2*/ 	.byte	0xff
	.zero		1


	//   ....[123]....
        /*08a4*/ 	.word	0x000085a0
        /*08a8*/ 	.word	0x00000000
        /*08ac*/ 	.word	0x00000098
        /*08b0*/ 	.short	0x010a
        /*08b2*/ 	.byte	0xff
	.zero		1


	//   ....[124]....
        /*08b4*/ 	.word	0x00008600
        /*08b8*/ 	.word	0x00000000
        /*08bc*/ 	.word	0x00000090
        /*08c0*/ 	.short	0x010a
        /*08c2*/ 	.byte	0xff
	.zero		1


	//   ....[125]....
        /*08c4*/ 	.word	0x00008650
        /*08c8*/ 	.word	0x00000003
        /*08cc*/ 	.word	0x000000b0
        /*08d0*/ 	.short	0x010a
        /*08d2*/ 	.byte	0xff
	.zero		1


	//   ....[126]....
        /*08d4*/ 	.word	0x000086a0
        /*08d8*/ 	.word	0x00000002
        /*08dc*/ 	.word	0x00000080
        /*08e0*/ 	.short	0x010a
        /*08e2*/ 	.byte	0xff
	.zero		1


	//   ....[127]....
        /*08e4*/ 	.word	0x000086f0
        /*08e8*/ 	.word	0x00000064
        /*08ec*/ 	.word	0x000000d0
        /*08f0*/ 	.short	0x010a
        /*08f2*/ 	.byte	0xff
	.zero		1


	//   ....[128]....
        /*08f4*/ 	.word	0x00008740
        /*08f8*/ 	.word	0x0000006d
        /*08fc*/ 	.word	0x00000080
        /*0900*/ 	.short	0x010a
        /*0902*/ 	.byte	0xff
	.zero		1


	//----- nvinfo : EIATTR_NUM_MBARRIERS
	.align		4
.L_47:
        /*0904*/ 	.byte	0x03, 0x38
        /*0906*/ 	.short	0x0026


	//----- nvinfo : EIATTR_EXIT_INSTR_OFFSETS
	.align		4
        /*0908*/ 	.byte	0x04, 0x1c
        /*090a*/ 	.short	(.L_49 - .L_48)


	//   ....[0]....
.L_48:
        /*090c*/ 	.word	0x00002d10


	//   ....[1]....
        /*0910*/ 	.word	0x00003220


	//   ....[2]....
        /*0914*/ 	.word	0x00003280


	//   ....[3]....
        /*0918*/ 	.word	0x00004200


	//   ....[4]....
        /*091c*/ 	.word	0x00005010


	//   ....[5]....
        /*0920*/ 	.word	0x00005050


	//   ....[6]....
        /*0924*/ 	.word	0x00007c80


	//----- nvinfo : EIATTR_MAX_THREADS
	.align		4
.L_49:
        /*0928*/ 	.byte	0x04, 0x05
        /*092a*/ 	.short	(.L_51 - .L_50)
.L_50:
        /*092c*/ 	.word	0x00000100
        /*0930*/ 	.word	0x00000001
        /*0934*/ 	.word	0x00000001


	//----- nvinfo : EIATTR_CRS_STACK_SIZE
	.align		4
.L_51:
        /*0938*/ 	.byte	0x04, 0x1e
        /*093a*/ 	.short	(.L_53 - .L_52)
.L_52:
        /*093c*/ 	.word	0x00000000


	//----- nvinfo : EIATTR_CBANK_PARAM_SIZE
	.align		4
.L_53:
        /*0940*/ 	.byte	0x03, 0x19
        /*0942*/ 	.short	0x0800


	//----- nvinfo : EIATTR_PARAM_CBANK
	.align		4
        /*0944*/ 	.byte	0x04, 0x0a
        /*0946*/ 	.short	(.L_55 - .L_54)
	.align		4
.L_54:
        /*0948*/ 	.word	index@(.nv.constant0._ZN7cutlass13device_kernelINS_4gemm6kernel13GemmUniversalIN4cute5tupleIJiiiiEEENS1_10collective13CollectiveMmaINS1_35MainloopSm100TmaUmmaWarpSpecializedILi8ELi2ELi4ENS5_IJNS4_1CILi2EEESB_NSA_ILi1EEEEEEEENS5_IJNSA_ILi64EEENSA_ILi128EEESG_EEENS_12float_e4m3_tENS5_IJlSC_lEEESI_SJ_NS4_8TiledMMAINS4_8MMA_AtomIJNS4_10MMA_TraitsINS4_19SM100_MMA_F8F6F4_SSEJSI_SI_fSF_SG_NS4_17integral_constantINS4_4UMMA5MajorELSQ_0EEESR_NSO_INSP_7ScaleInELSS_0EEEST_EEEEEENS4_6LayoutINS5_IJSC_SC_SC_EEENS5_IJNSA_ILi0EEESY_SY_EEEEENS5_IJNS4_10UnderscoreES11_S11_EEEEENS4_23SM90_TMA_LOAD_MULTICASTENS4_14ComposedLayoutINS4_7SwizzleILi3ELi4ELi3EEENS4_18smem_ptr_flag_bitsILi8EEENSW_INS5_IJNSA_ILi8EEESG_EEENS5_IJSG_SC_EEEEEEEvNS4_8identityES14_S1E_vS1F_EENS_8epilogue10collective18CollectiveEpilogueINS1H_23Sm100TmaWarpSpecializedILi2ELi2ELi32ELb0ELb0EEEJSH_NS5_IJNSW_ISF_SC_EES1M_EEESI_SJ_SI_SJ_NS1H_6fusion15FusionCallbacksIS1L_NS1O_17LinearCombinationISI_fSI_fLNS_15FloatRoundStyleE2EEESH_S1N_JEEENS4_5SM1004TMEM4LOAD26SM100_TMEM_LOAD_16dp32b32xENS4_13SM90_TMA_LOADENS15_INS16_ILi2ELi4ELi3EEES19_NSW_INS5_IJS1A_SF_EEENS5_IJSF_SC_EEEEEEENS4_39AutoVectorizingCopyWithAssumedAlignmentILi128EEENS4_14SM90_TMA_STOREES23_S25_S25_EEEvvEEEEvNT_6ParamsE)
        /*094c*/ 	.short	0x0380
        /*094e*/ 	.short	0x0800


	//----- nvinfo : EIATTR_SW_WAR
	.align		4
.L_55:
        /*0950*/ 	.byte	0x04, 0x36
        /*0952*/ 	.short	(.L_57 - .L_56)
.L_56:
        /*0954*/ 	.word	0x00000008
.L_57:


//--------------------- .nv.callgraph             --------------------------
	.section	.nv.callgraph,"",@"SHT_CUDA_CALLGRAPH"
	.align	4
	.sectionentsize	8
	.align		4
        /*0000*/ 	.word	0x00000000
	.align		4
        /*0004*/ 	.word	0xffffffff
	.align		4
        /*0008*/ 	.word	index@(_ZN7cutlass13device_kernelINS_4gemm6kernel13GemmUniversalIN4cute5tupleIJiiiiEEENS1_10collective13CollectiveMmaINS1_35MainloopSm100TmaUmmaWarpSpecializedILi8ELi2ELi4ENS5_IJNS4_1CILi2EEESB_NSA_ILi1EEEEEEEENS5_IJNSA_ILi64EEENSA_ILi128EEESG_EEENS_12float_e4m3_tENS5_IJlSC_lEEESI_SJ_NS4_8TiledMMAINS4_8MMA_AtomIJNS4_10MMA_TraitsINS4_19SM100_MMA_F8F6F4_SSEJSI_SI_fSF_SG_NS4_17integral_constantINS4_4UMMA5MajorELSQ_0EEESR_NSO_INSP_7ScaleInELSS_0EEEST_EEEEEENS4_6LayoutINS5_IJSC_SC_SC_EEENS5_IJNSA_ILi0EEESY_SY_EEEEENS5_IJNS4_10UnderscoreES11_S11_EEEEENS4_23SM90_TMA_LOAD_MULTICASTENS4_14ComposedLayoutINS4_7SwizzleILi3ELi4ELi3EEENS4_18smem_ptr_flag_bitsILi8EEENSW_INS5_IJNSA_ILi8EEESG_EEENS5_IJSG_SC_EEEEEEEvNS4_8identityES14_S1E_vS1F_EENS_8epilogue10collective18CollectiveEpilogueINS1H_23Sm100TmaWarpSpecializedILi2ELi2ELi32ELb0ELb0EEEJSH_NS5_IJNSW_ISF_SC_EES1M_EEESI_SJ_SI_SJ_NS1H_6fusion15FusionCallbacksIS1L_NS1O_17LinearCombinationISI_fSI_fLNS_15FloatRoundStyleE2EEESH_S1N_JEEENS4_5SM1004TMEM4LOAD26SM100_TMEM_LOAD_16dp32b32xENS4_13SM90_TMA_LOADENS15_INS16_ILi2ELi4ELi3EEES19_NSW_INS5_IJS1A_SF_EEENS5_IJSF_SC_EEEEEEENS4_39AutoVectorizingCopyWithAssumedAlignmentILi128EEENS4_14SM90_TMA_STOREES23_S25_S25_EEEvvEEEEvNT_6ParamsE)
	.align		4
        /*000c*/ 	.word	index@(__assertfail)
	.align		4
        /*0010*/ 	.word	0x00000000
	.align		4
        /*0014*/ 	.word	0xfffffffe
	.align		4
        /*0018*/ 	.word	0x00000000
	.align		4
        /*001c*/ 	.word	0xfffffffd
	.align		4
        /*0020*/ 	.word	0x00000000
	.align		4
        /*0024*/ 	.word	0xfffffffc


//--------------------- .nv.constant4             --------------------------
	.section	.nv.constant4,"a",@progbits
	.align	8
	.align		8
.nv.constant4:
        /*0000*/ 	.dword	__assertfail
	.align		8
        /*0008*/ 	.dword	__unnamed_1
	.align		8
        /*0010*/ 	.dword	__unnamed_2
	.align		8
        /*0018*/ 	.dword	_ZN39_INTERNAL_ee4e3152_4_k_cu_43ebdc13_84874cuda3std3__45__cpo5beginE
	.align		8
        /*0020*/ 	.dword	_ZN39_INTERNAL_ee4e3152_4_k_cu_43ebdc13_84874cuda3std3__45__cpo3endE
	.align		8
        /*0028*/ 	.dword	_ZN39_INTERNAL_ee4e3152_4_k_cu_43ebdc13_84874cuda3std3__45__cpo6cbeginE
	.align		8
        /*0030*/ 	.dword	_ZN39_INTERNAL_ee4e3152_4_k_cu_43ebdc13_84874cuda3std3__45__cpo4cendE
	.align		8
        /*0038*/ 	.dword	_ZN39_INTERNAL_ee4e3152_4_k_cu_43ebdc13_84874cuda3std3__441_GLOBAL__N__ee4e3152_4_k_cu_43ebdc13_84876ignoreE
	.align		8
        /*0040*/ 	.dword	_ZN39_INTERNAL_ee4e3152_4_k_cu_43ebdc13_84874cuda3std3__419piecewise_constructE
	.align		8
        /*0048*/ 	.dword	_ZN39_INTERNAL_ee4e3152_4_k_cu_43ebdc13_84874cuda3std3__48in_placeE
	.align		8
        /*0050*/ 	.dword	_ZN39_INTERNAL_ee4e3152_4_k_cu_43ebdc13_84874cuda3std6ranges3__45__cpo4swapE
	.align		8
        /*0058*/ 	.dword	_ZN39_INTERNAL_ee4e3152_4_k_cu_43ebdc13_84874cuda3std6ranges3__45__cpo9iter_moveE
	.align		8
        /*0060*/ 	.dword	_ZN39_INTERNAL_ee4e3152_4_k_cu_43ebdc13_84874cute7productE
	.align		8
        /*0068*/ 	.dword	_ZN39_INTERNAL_ee4e3152_4_k_cu_43ebdc13_84874cute1_E
	.align		8
        /*0070*/ 	.dword	$str$25
	.align		8
        /*0078*/ 	.dword	$str$26
	.align		8
        /*0080*/ 	.dword	$str$27
	.align		8
        /*0088*/ 	.dword	$str$28


//--------------------- .text._ZN7cutlass13device_kernelINS_4gemm6kernel13GemmUniversalIN4cute5tupleIJiiiiEEENS1_10collective13CollectiveMmaINS1_35MainloopSm100TmaUmmaWarpSpecializedILi8ELi2ELi4ENS5_IJNS4_1CILi2EEESB_NSA_ILi1EEEEEEEENS5_IJNSA_ILi64EEENSA_ILi128EEESG_EEENS_12float_e4m3_tENS5_IJlSC_lEEESI_SJ_NS4_8TiledMMAINS4_8MMA_AtomIJNS4_10MMA_TraitsINS4_19SM100_MMA_F8F6F4_SSEJSI_SI_fSF_SG_NS4_17integral_constantINS4_4UMMA5MajorELSQ_0EEESR_NSO_INSP_7ScaleInELSS_0EEEST_EEEEEENS4_6LayoutINS5_IJSC_SC_SC_EEENS5_IJNSA_ILi0EEESY_SY_EEEEENS5_IJNS4_10UnderscoreES11_S11_EEEEENS4_23SM90_TMA_LOAD_MULTICASTENS4_14ComposedLayoutINS4_7SwizzleILi3ELi4ELi3EEENS4_18smem_ptr_flag_bitsILi8EEENSW_INS5_IJNSA_ILi8EEESG_EEENS5_IJSG_SC_EEEEEEEvNS4_8identityES14_S1E_vS1F_EENS_8epilogue10collective18CollectiveEpilogueINS1H_23Sm100TmaWarpSpecializedILi2ELi2ELi32ELb0ELb0EEEJSH_NS5_IJNSW_ISF_SC_EES1M_EEESI_SJ_SI_SJ_NS1H_6fusion15FusionCallbacksIS1L_NS1O_17LinearCombinationISI_fSI_fLNS_15FloatRoundStyleE2EEESH_S1N_JEEENS4_5SM1004TMEM4LOAD26SM100_TMEM_LOAD_16dp32b32xENS4_13SM90_TMA_LOADENS15_INS16_ILi2ELi4ELi3EEES19_NSW_INS5_IJS1A_SF_EEENS5_IJSF_SC_EEEEEEENS4_39AutoVectorizingCopyWithAssumedAlignmentILi128EEENS4_14SM90_TMA_STOREES23_S25_S25_EEEvvEEEEvNT_6ParamsE --------------------------
	.section	.text._ZN7cutlass13device_kernelINS_4gemm6kernel13GemmUniversalIN4cute5tupleIJiiiiEEENS1_10collective13CollectiveMmaINS1_35MainloopSm100TmaUmmaWarpSpecializedILi8ELi2ELi4ENS5_IJNS4_1CILi2EEESB_NSA_ILi1EEEEEEEENS5_IJNSA_ILi64EEENSA_ILi128EEESG_EEENS_12float_e4m3_tENS5_IJlSC_lEEESI_SJ_NS4_8TiledMMAINS4_8MMA_AtomIJNS4_10MMA_TraitsINS4_19SM100_MMA_F8F6F4_SSEJSI_SI_fSF_SG_NS4_17integral_constantINS4_4UMMA5MajorELSQ_0EEESR_NSO_INSP_7ScaleInELSS_0EEEST_EEEEEENS4_6LayoutINS5_IJSC_SC_SC_EEENS5_IJNSA_ILi0EEESY_SY_EEEEENS5_IJNS4_10UnderscoreES11_S11_EEEEENS4_23SM90_TMA_LOAD_MULTICASTENS4_14ComposedLayoutINS4_7SwizzleILi3ELi4ELi3EEENS4_18smem_ptr_flag_bitsILi8EEENSW_INS5_IJNSA_ILi8EEESG_EEENS5_IJSG_SC_EEEEEEEvNS4_8identityES14_S1E_vS1F_EENS_8epilogue10collective18CollectiveEpilogueINS1H_23Sm100TmaWarpSpecializedILi2ELi2ELi32ELb0ELb0EEEJSH_NS5_IJNSW_ISF_SC_EES1M_EEESI_SJ_SI_SJ_NS1H_6fusion15FusionCallbacksIS1L_NS1O_17LinearCombinationISI_fSI_fLNS_15FloatRoundStyleE2EEESH_S1N_JEEENS4_5SM1004TMEM4LOAD26SM100_TMEM_LOAD_16dp32b32xENS4_13SM90_TMA_LOADENS15_INS16_ILi2ELi4ELi3EEES19_NSW_INS5_IJS1A_SF_EEENS5_IJSF_SC_EEEEEEENS4_39AutoVectorizingCopyWithAssumedAlignmentILi128EEENS4_14SM90_TMA_STOREES23_S25_S25_EEEvvEEEEvNT_6ParamsE,"ax",@progbits
	.align	128
.text._ZN7cutlass13device_kernelINS_4gemm6kernel13GemmUniversalIN4cute5tupleIJiiiiEEENS1_10collective13CollectiveMmaINS1_35MainloopSm100TmaUmmaWarpSpecializedILi8ELi2ELi4ENS5_IJNS4_1CILi2EEESB_NSA_ILi1EEEEEEEENS5_IJNSA_ILi64EEENSA_ILi128EEESG_EEENS_12float_e4m3_tENS5_IJlSC_lEEESI_SJ_NS4_8TiledMMAINS4_8MMA_AtomIJNS4_10MMA_TraitsINS4_19SM100_MMA_F8F6F4_SSEJSI_SI_fSF_SG_NS4_17integral_constantINS4_4UMMA5MajorELSQ_0EEESR_NSO_INSP_7ScaleInELSS_0EEEST_EEEEEENS4_6LayoutINS5_IJSC_SC_SC_EEENS5_IJNSA_ILi0EEESY_SY_EEEEENS5_IJNS4_10UnderscoreES11_S11_EEEEENS4_23SM90_TMA_LOAD_MULTICASTENS4_14ComposedLayoutINS4_7SwizzleILi3ELi4ELi3EEENS4_18smem_ptr_flag_bitsILi8EEENSW_INS5_IJNSA_ILi8EEESG_EEENS5_IJSG_SC_EEEEEEEvNS4_8identityES14_S1E_vS1F_EENS_8epilogue10collective18CollectiveEpilogueINS1H_23Sm100TmaWarpSpecializedILi2ELi2ELi32ELb0ELb0EEEJSH_NS5_IJNSW_ISF_SC_EES1M_EEESI_SJ_SI_SJ_NS1H_6fusion15FusionCallbacksIS1L_NS1O_17LinearCombinationISI_fSI_fLNS_15FloatRoundStyleE2EEESH_S1N_JEEENS4_5SM1004TMEM4LOAD26SM100_TMEM_LOAD_16dp32b32xENS4_13SM90_TMA_LOADENS15_INS16_ILi2ELi4ELi3EEES19_NSW_INS5_IJS1A_SF_EEENS5_IJSF_SC_EEEEEEENS4_39AutoVectorizingCopyWithAssumedAlignmentILi128EEENS4_14SM90_TMA_STOREES23_S25_S25_EEEvvEEEEvNT_6ParamsE:
        .type           _ZN7cutlass13device_kernelINS_4gemm6kernel13GemmUniversalIN4cute5tupleIJiiiiEEENS1_10collective13CollectiveMmaINS1_35MainloopSm100TmaUmmaWarpSpecializedILi8ELi2ELi4ENS5_IJNS4_1CILi2EEESB_NSA_ILi1EEEEEEEENS5_IJNSA_ILi64EEENSA_ILi128EEESG_EEENS_12float_e4m3_tENS5_IJlSC_lEEESI_SJ_NS4_8TiledMMAINS4_8MMA_AtomIJNS4_10MMA_TraitsINS4_19SM100_MMA_F8F6F4_SSEJSI_SI_fSF_SG_NS4_17integral_constantINS4_4UMMA5MajorELSQ_0EEESR_NSO_INSP_7ScaleInELSS_0EEEST_EEEEEENS4_6LayoutINS5_IJSC_SC_SC_EEENS5_IJNSA_ILi0EEESY_SY_EEEEENS5_IJNS4_10UnderscoreES11_S11_EEEEENS4_23SM90_TMA_LOAD_MULTICASTENS4_14ComposedLayoutINS4_7SwizzleILi3ELi4ELi3EEENS4_18smem_ptr_flag_bitsILi8EEENSW_INS5_IJNSA_ILi8EEESG_EEENS5_IJSG_SC_EEEEEEEvNS4_8identityES14_S1E_vS1F_EENS_8epilogue10collective18CollectiveEpilogueINS1H_23Sm100TmaWarpSpecializedILi2ELi2ELi32ELb0ELb0EEEJSH_NS5_IJNSW_ISF_SC_EES1M_EEESI_SJ_SI_SJ_NS1H_6fusion15FusionCallbacksIS1L_NS1O_17LinearCombinationISI_fSI_fLNS_15FloatRoundStyleE2EEESH_S1N_JEEENS4_5SM1004TMEM4LOAD26SM100_TMEM_LOAD_16dp32b32xENS4_13SM90_TMA_LOADENS15_INS16_ILi2ELi4ELi3EEES19_NSW_INS5_IJS1A_SF_EEENS5_IJSF_SC_EEEEEEENS4_39AutoVectorizingCopyWithAssumedAlignmentILi128EEENS4_14SM90_TMA_STOREES23_S25_S25_EEEvvEEEEvNT_6ParamsE,@function
        .size           _ZN7cutlass13device_kernelINS_4gemm6kernel13GemmUniversalIN4cute5tupleIJiiiiEEENS1_10collective13CollectiveMmaINS1_35MainloopSm100TmaUmmaWarpSpecializedILi8ELi2ELi4ENS5_IJNS4_1CILi2EEESB_NSA_ILi1EEEEEEEENS5_IJNSA_ILi64EEENSA_ILi128EEESG_EEENS_12float_e4m3_tENS5_IJlSC_lEEESI_SJ_NS4_8TiledMMAINS4_8MMA_AtomIJNS4_10MMA_TraitsINS4_19SM100_MMA_F8F6F4_SSEJSI_SI_fSF_SG_NS4_17integral_constantINS4_4UMMA5MajorELSQ_0EEESR_NSO_INSP_7ScaleInELSS_0EEEST_EEEEEENS4_6LayoutINS5_IJSC_SC_SC_EEENS5_IJNSA_ILi0EEESY_SY_EEEEENS5_IJNS4_10UnderscoreES11_S11_EEEEENS4_23SM90_TMA_LOAD_MULTICASTENS4_14ComposedLayoutINS4_7SwizzleILi3ELi4ELi3EEENS4_18smem_ptr_flag_bitsILi8EEENSW_INS5_IJNSA_ILi8EEESG_EEENS5_IJSG_SC_EEEEEEEvNS4_8identityES14_S1E_vS1F_EENS_8epilogue10collective18CollectiveEpilogueINS1H_23Sm100TmaWarpSpecializedILi2ELi2ELi32ELb0ELb0EEEJSH_NS5_IJNSW_ISF_SC_EES1M_EEESI_SJ_SI_SJ_NS1H_6fusion15FusionCallbacksIS1L_NS1O_17LinearCombinationISI_fSI_fLNS_15FloatRoundStyleE2EEESH_S1N_JEEENS4_5SM1004TMEM4LOAD26SM100_TMEM_LOAD_16dp32b32xENS4_13SM90_TMA_LOADENS15_INS16_ILi2ELi4ELi3EEES19_NSW_INS5_IJS1A_SF_EEENS5_IJSF_SC_EEEEEEENS4_39AutoVectorizingCopyWithAssumedAlignmentILi128EEENS4_14SM90_TMA_STOREES23_S25_S25_EEEvvEEEEvNT_6ParamsE,(.L_x_162 - _ZN7cutlass13device_kernelINS_4gemm6kernel13GemmUniversalIN4cute5tupleIJiiiiEEENS1_10collective13CollectiveMmaINS1_35MainloopSm100TmaUmmaWarpSpecializedILi8ELi2ELi4ENS5_IJNS4_1CILi2EEESB_NSA_ILi1EEEEEEEENS5_IJNSA_ILi64EEENSA_ILi128EEESG_EEENS_12float_e4m3_tENS5_IJlSC_lEEESI_SJ_NS4_8TiledMMAINS4_8MMA_AtomIJNS4_10MMA_TraitsINS4_19SM100_MMA_F8F6F4_SSEJSI_SI_fSF_SG_NS4_17integral_constantINS4_4UMMA5MajorELSQ_0EEESR_NSO_INSP_7ScaleInELSS_0EEEST_EEEEEENS4_6LayoutINS5_IJSC_SC_SC_EEENS5_IJNSA_ILi0EEESY_SY_EEEEENS5_IJNS4_10UnderscoreES11_S11_EEEEENS4_23SM90_TMA_LOAD_MULTICASTENS4_14ComposedLayoutINS4_7SwizzleILi3ELi4ELi3EEENS4_18smem_ptr_flag_bitsILi8EEENSW_INS5_IJNSA_ILi8EEESG_EEENS5_IJSG_SC_EEEEEEEvNS4_8identityES14_S1E_vS1F_EENS_8epilogue10collective18CollectiveEpilogueINS1H_23Sm100TmaWarpSpecializedILi2ELi2ELi32ELb0ELb0EEEJSH_NS5_IJNSW_ISF_SC_EES1M_EEESI_SJ_SI_SJ_NS1H_6fusion15FusionCallbacksIS1L_NS1O_17LinearCombinationISI_fSI_fLNS_15FloatRoundStyleE2EEESH_S1N_JEEENS4_5SM1004TMEM4LOAD26SM100_TMEM_LOAD_16dp32b32xENS4_13SM90_TMA_LOADENS15_INS16_ILi2ELi4ELi3EEES19_NSW_INS5_IJS1A_SF_EEENS5_IJSF_SC_EEEEEEENS4_39AutoVectorizingCopyWithAssumedAlignmentILi128EEENS4_14SM90_TMA_STOREES23_S25_S25_EEEvvEEEEvNT_6ParamsE)
        .other          _ZN7cutlass13device_kernelINS_4gemm6kernel13GemmUniversalIN4cute5tupleIJiiiiEEENS1_10collective13CollectiveMmaINS1_35MainloopSm100TmaUmmaWarpSpecializedILi8ELi2ELi4ENS5_IJNS4_1CILi2EEESB_NSA_ILi1EEEEEEEENS5_IJNSA_ILi64EEENSA_ILi128EEESG_EEENS_12float_e4m3_tENS5_IJlSC_lEEESI_SJ_NS4_8TiledMMAINS4_8MMA_AtomIJNS4_10MMA_TraitsINS4_19SM100_MMA_F8F6F4_SSEJSI_SI_fSF_SG_NS4_17integral_constantINS4_4UMMA5MajorELSQ_0EEESR_NSO_INSP_7ScaleInELSS_0EEEST_EEEEEENS4_6LayoutINS5_IJSC_SC_SC_EEENS5_IJNSA_ILi0EEESY_SY_EEEEENS5_IJNS4_10UnderscoreES11_S11_EEEEENS4_23SM90_TMA_LOAD_MULTICASTENS4_14ComposedLayoutINS4_7SwizzleILi3ELi4ELi3EEENS4_18smem_ptr_flag_bitsILi8EEENSW_INS5_IJNSA_ILi8EEESG_EEENS5_IJSG_SC_EEEEEEEvNS4_8identityES14_S1E_vS1F_EENS_8epilogue10collective18CollectiveEpilogueINS1H_23Sm100TmaWarpSpecializedILi2ELi2ELi32ELb0ELb0EEEJSH_NS5_IJNSW_ISF_SC_EES1M_EEESI_SJ_SI_SJ_NS1H_6fusion15FusionCallbacksIS1L_NS1O_17LinearCombinationISI_fSI_fLNS_15FloatRoundStyleE2EEESH_S1N_JEEENS4_5SM1004TMEM4LOAD26SM100_TMEM_LOAD_16dp32b32xENS4_13SM90_TMA_LOADENS15_INS16_ILi2ELi4ELi3EEES19_NSW_INS5_IJS1A_SF_EEENS5_IJSF_SC_EEEEEEENS4_39AutoVectorizingCopyWithAssumedAlignmentILi128EEENS4_14SM90_TMA_STOREES23_S25_S25_EEEvvEEEEvNT_6ParamsE,@"STO_CUDA_ENTRY STV_DEFAULT"
_ZN7cutlass13device_kernelINS_4gemm6kernel13GemmUniversalIN4cute5tupleIJiiiiEEENS1_10collective13CollectiveMmaINS1_35MainloopSm100TmaUmmaWarpSpecializedILi8ELi2ELi4ENS5_IJNS4_1CILi2EEESB_NSA_ILi1EEEEEEEENS5_IJNSA_ILi64EEENSA_ILi128EEESG_EEENS_12float_e4m3_tENS5_IJlSC_lEEESI_SJ_NS4_8TiledMMAINS4_8MMA_AtomIJNS4_10MMA_TraitsINS4_19SM100_MMA_F8F6F4_SSEJSI_SI_fSF_SG_NS4_17integral_constantINS4_4UMMA5MajorELSQ_0EEESR_NSO_INSP_7ScaleInELSS_0EEEST_EEEEEENS4_6LayoutINS5_IJSC_SC_SC_EEENS5_IJNSA_ILi0EEESY_SY_EEEEENS5_IJNS4_10UnderscoreES11_S11_EEEEENS4_23SM90_TMA_LOAD_MULTICASTENS4_14ComposedLayoutINS4_7SwizzleILi3ELi4ELi3EEENS4_18smem_ptr_flag_bitsILi8EEENSW_INS5_IJNSA_ILi8EEESG_EEENS5_IJSG_SC_EEEEEEEvNS4_8identityES14_S1E_vS1F_EENS_8epilogue10collective18CollectiveEpilogueINS1H_23Sm100TmaWarpSpecializedILi2ELi2ELi32ELb0ELb0EEEJSH_NS5_IJNSW_ISF_SC_EES1M_EEESI_SJ_SI_SJ_NS1H_6fusion15FusionCallbacksIS1L_NS1O_17LinearCombinationISI_fSI_fLNS_15FloatRoundStyleE2EEESH_S1N_JEEENS4_5SM1004TMEM4LOAD26SM100_TMEM_LOAD_16dp32b32xENS4_13SM90_TMA_LOADENS15_INS16_ILi2ELi4ELi3EEES19_NSW_INS5_IJS1A_SF_EEENS5_IJSF_SC_EEEEEEENS4_39AutoVectorizingCopyWithAssumedAlignmentILi128EEENS4_14SM90_TMA_STOREES23_S25_S25_EEEvvEEEEvNT_6ParamsE:
[----:B------:R-:W1:Y:S01]  /*0000*/  LDC R1, c[0x0][0x37c] ;  /* 0x0000df00ff017b82 */ /* 0x000e620000000800 */
[----:B------:R-:W2:Y:S01]  /*0010*/  S2R R93, SR_TID.X ;  /* 0x00000000005d7919 */ /* 0x000ea20000002100 */
[----:B------:R-:W3:Y:S01]  /*0020*/  LDCU.64 UR8, c[0x0][0x890] ;  /* 0x00011200ff0877ac */ /* 0x000ee20008000a00 */
[----:B------:R-:W-:Y:S02]  /*0030*/  PRMT R84, RZ, 0x7610, R84 ;  /* 0x00007610ff547816 */ /* 0x000fe40000000054 */
[----:B------:R-:W-:Y:S01]  /*0040*/  ELECT P3, URZ, PT ;  /* 0x0000000000ff782f */ /* 0x000fe20003860000 */
[----:B---3--:R-:W-:-:S04]  /*0050*/  UISETP.NE.U32.AND UP0, UPT, UR8, URZ, UPT ;  /* 0x000000ff0800728c */ /* 0x008fc8000bf05070 */
[----:B------:R-:W-:Y:S01]  /*0060*/  UISETP.NE.AND.EX UP0, UPT, UR9, URZ, UPT, UP0 ;  /* 0x000000ff0900728c */ /* 0x000fe2000bf05300 */
[----:B--2---:R-:W-:-:S05]  /*0070*/  SHF.R.U32.HI R85, RZ, 0x5, R93 ;  /* 0x00000005ff557819 */ /* 0x004fca000001165d */
[----:B------:R-:W2:Y:S02]  /*0080*/  SHFL.IDX PT, R0, R85, RZ, 0x1f ;  /* 0x00001fff55007589 */ /* 0x000ea400000e0000 */
[----:B--2---:R-:W-:Y:S01]  /*0090*/  R2UR UR17, R0 ;  /* 0x00000000001172ca */ /* 0x004fe200000e0000 */
[----:B-1----:R-:W-:-:S14]  /*00a0*/  BRA.U UP0, `(.L_x_0) ;  /* 0x0000000100307547 */ /* 0x002fdc000b800000 */
[----:B------:R-:W1:Y:S02]  /*00b0*/  LDCU.64 UR4, c[0x0][0x888] ;  /* 0x00011100ff0477ac */ /* 0x000e640008000a00 */
[----:B-1----:R-:W-:-:S04]  /*00c0*/  UISETP.NE.U32.AND UP0, UPT, UR4, URZ, UPT ;  /* 0x000000ff0400728c */ /* 0x002fc8000bf05070 */
[----:B------:R-:W-:-:S09]  /*00d0*/  UISETP.NE.AND.EX UP0, UPT, UR5, URZ, UPT, UP0 ;  /* 0x000000ff0500728c */ /* 0x000fd2000bf05300 */
[----:B------:R-:W-:Y:S05]  /*00e0*/  BRA.U !UP0, `(.L_x_1) ;  /* 0x0000000108147547 */ /* 0x000fea000b800000 */
[----:B------:R-:W1:Y:S01]  /*00f0*/  LDC.64 R2, c[0x0][0x888] ;  /* 0x00022200ff027b82 */ /* 0x000e620000000a00 */
[----:B------:R-:W1:Y:S02]  /*0100*/  LDCU.64 UR4, c[0x0][0x358] ;  /* 0x00006b00ff0477ac */ /* 0x000e640008000a00 */
[----:B-1----:R1:W5:Y:S01]  /*0110*/  LDG.E R41, desc[UR4][R2.64] ;  /* 0x0000000402297981 */ /* 0x002362000c1e1900 */
[----:B------:R-:W-:Y:S01]  /*0120*/  HFMA2 R84, -RZ, RZ, 0, 5.9604644775390625e-08 ;  /* 0x00000001ff547431 */ /* 0x000fe200000001ff */
[----:B------:R-:W-:Y:S05]  /*0130*/  BRA `(.L_x_0) ;  /* 0x00000000000c7947 */ /* 0x000fea0003800000 */
.L_x_1:
[----:B------:R-:W1:Y:S01]  /*0140*/  LDCU UR4, c[0x0][0x880] ;  /* 0x00011000ff0477ac */ /* 0x000e620008000800 */
[----:B------:R-:W-:Y:S01]  /*0150*/  HFMA2 R84, -RZ, RZ, 0, 5.9604644775390625e-08 ;  /* 0x00000001ff547431 */ /* 0x000fe200000001ff */
[----:B-1----:R-:W-:-:S07]  /*0160*/  MOV R41, UR4 ;  /* 0x0000000400297c02 */ /* 0x002fce0008000f00 */
.L_x_0:
[----:B------:R-:W2:Y:S02]  /*0170*/  LDCU.64 UR4, c[0x0][0x8b0] ;  /* 0x00011600ff0477ac */ /* 0x000ea40008000a00 */
[----:B--2---:R-:W-:-:S04]  /*0180*/  UISETP.NE.U32.AND UP0, UPT, UR4, URZ, UPT ;  /* 0x000000ff0400728c */ /* 0x004fc8000bf05070 */
[----:B------:R-:W-:-:S09]  /*0190*/  UISETP.NE.AND.EX UP0, UPT, UR5, URZ, UPT, UP0 ;  /* 0x000000ff0500728c */ /* 0x000fd2000bf05300 */
[----:B------:R-:W-:Y:S05]  /*01a0*/  BRA.U UP0, `(.L_x_2) ;  /* 0x0000000100287547 */ /* 0x000fea000b800000 */
[----:B------:R-:W2:Y:S02]  /*01b0*/  LDCU.64 UR4, c[0x0][0x8a8] ;  /* 0x00011500ff0477ac */ /* 0x000ea40008000a00 */
[----:B--2---:R-:W-:-:S04]  /*01c0*/  UISETP.NE.U32.AND UP0, UPT, UR4, URZ, UPT ;  /* 0x000000ff0400728c */ /* 0x004fc8000bf05070 */
[----:B------:R-:W-:-:S09]  /*01d0*/  UISETP.NE.AND.EX UP0, UPT, UR5, URZ, UPT, UP0 ;  /* 0x000000ff0500728c */ /* 0x000fd2000bf05300 */
[----:B------:R-:W-:Y:S05]  /*01e0*/  BRA.U !UP0, `(.L_x_3) ;  /* 0x0000000108107547 */ /* 0x000fea000b800000 */
[----:B------:R-:W2:Y:S01]  /*01f0*/  LDC.64 R38, c[0x0][0x8a8] ;  /* 0x00022a00ff267b82 */ /* 0x000ea20000000a00 */
[----:B------:R-:W2:Y:S02]  /*0200*/  LDCU.64 UR4, c[0x0][0x358] ;  /* 0x00006b00ff0477ac */ /* 0x000ea40008000a00 */
[----:B--2---:R2:W5:Y:S01]  /*0210*/  LDG.E R38, desc[UR4][R38.64] ;  /* 0x0000000426267981 */ /* 0x004562000c1e1900 */
[----:B------:R-:W-:Y:S05]  /*0220*/  BRA `(.L_x_2) ;  /* 0x0000000000087947 */ /* 0x000fea0003800000 */
.L_x_3:
[----:B------:R-:W2:Y:S02]  /*0230*/  LDCU UR4, c[0x0][0x8a0] ;  /* 0x00011400ff0477ac */ /* 0x000ea40008000800 */
[----:B--2---:R-:W-:Y:S02]  /*0240*/  MOV R38, UR4 ;  /* 0x0000000400267c02 */ /* 0x004fe40008000f00 */
.L_x_2:
[----:B------:R-:W-:Y:S01]  /*0250*/  IMAD.U32 R0, RZ, RZ, UR17 ;  /* 0x00000011ff007e24 */ /* 0x000fe2000f8e00ff */
[----:B------:R-:W-:Y:S04]  /*0260*/  BSSY.RECONVERGENT B0, `(.L_x_4) ;  /* 0x000000c000007945 */ /* 0x000fe80003800200 */
[C---:B------:R-:W-:Y:S02]  /*0270*/  ISETP.NE.OR P1, PT, R0.reuse, 0x1, !P3 ;  /* 0x000000010000780c */ /* 0x040fe40005f25670 */
[----:B------:R-:W-:-:S11]  /*0280*/  ISETP.NE.OR P0, PT, R0, 0x3, !P3 ;  /* 0x000000030000780c */ /* 0x000fd60005f05670 */
[----:B------:R-:W-:Y:S05]  /*0290*/  @P1 BRA `(.L_x_5) ;  /* 0x0000000000201947 */ /* 0x000fea0003800000 */
[----:B------:R-:W3:Y:S02]  /*02a0*/  LDCU.64 UR4, c[0x0][0x348] ;  /* 0x00006900ff0477ac */ /* 0x000ee40008000a00 */
[----:B---3--:R-:W-:Y:S02]  /*02b0*/  UIADD3 UR6, UP1, UPT, UR4, 0x80, URZ ;  /* 0x0000008004067890 */ /* 0x008fe4000ff3e0ff */
[----:B------:R-:W-:Y:S02]  /*02c0*/  UIADD3 UR4, UP0, UPT, UR4, 0x180, URZ ;  /* 0x0000018004047890 */ /* 0x000fe4000ff1e0ff */
[----:B------:R-:W-:Y:S02]  /*02d0*/  UIADD3.X UR7, UPT, UPT, URZ, UR5, URZ, UP1, !UPT ;  /* 0x00000005ff077290 */ /* 0x000fe40008ffe4ff */
[----:B------:R-:W-:-:S07]  /*02e0*/  UIADD3.X UR5, UPT, UPT, URZ, UR5, URZ, UP0, !UPT ;  /* 0x00000005ff057290 */ /* 0x000fce00087fe4ff */
[----:B------:R3:W-:Y:S02]  /*02f0*/  UTMACCTL.PF [UR6] ;  /* 0x00000000060079b9 */ /* 0x0007e40008040000 */
[----:B------:R3:W-:Y:S02]  /*0300*/  UTMACCTL.PF [UR4] ;  /* 0x00000000040079b9 */ /* 0x0007e40008040000 */
[----:B---3--:R-:W-:Y:S01]  /*0310*/  NOP ;  /* 0x0000000000007918 */ /* 0x008fe20000000000 */
.L_x_5:
[----:B------:R-:W-:Y:S05]  /*0320*/  BSYNC.RECONVERGENT B0 ;  /* 0x0000000000007941 */ /* 0x000fea0003800200 */
.L_x_4:
[----:B------:R-:W-:Y:S04]  /*0330*/  BSSY.RECONVERGENT B0, `(.L_x_6) ;  /* 0x000000a000007945 */ /* 0x000fe80003800200 */
        /* <DEDUP_REMOVED lines=9> */
.L_x_7:
[----:B------:R-:W-:Y:S05]  /*03d0*/  BSYNC.RECONVERGENT B0 ;  /* 0x0000000000007941 */ /* 0x000fea0003800200 */
.L_x_6:
[----:B------:R-:W3:Y:S01]  /*03e0*/  LDCU.64 UR4, c[0x0][0x888] ;  /* 0x00011100ff0477ac */ /* 0x000ee20008000a00 */
[----:B------:R-:W-:Y:S02]  /*03f0*/  UISETP.EQ.U32.AND UP1, UPT, UR8, URZ, UPT ;  /* 0x000000ff0800728c */ /* 0x000fe4000bf22070 */
[----:B------:R-:W-:Y:S02]  /*0400*/  UPLOP3.LUT UP3, UPT, UPT, UPT, UPT, 0x80, 0x8 ;  /* 0x000000000008789c */ /* 0x000fe40003f6f070 */
[----:B---3--:R-:W-:-:S04]  /*0410*/  UISETP.NE.U32.AND UP0, UPT, UR4, URZ, UPT ;  /* 0x000000ff0400728c */ /* 0x008fc8000bf05070 */
[----:B------:R-:W-:-:S04]  /*0420*/  UISETP.NE.AND.EX UP0, UPT, UR5, URZ, UPT, UP0 ;  /* 0x000000ff0500728c */ /* 0x000fc8000bf05300 */
[----:B------:R-:W-:-:S04]  /*0430*/  UISETP.EQ.OR.EX UP2, UPT, UR9, URZ, !UP0, UP1 ;  /* 0x000000ff0900728c */ /* 0x000fc8000c742710 */
[----:B------:R-:W-:-:S06]  /*0440*/  UP2UR UR4, UPR, URZ, 0x4 ;  /* 0x00000004ff047883 */ /* 0x000fcc0008000000 */
[----:B------:R-:W-:Y:S01]  /*0450*/  MOV R86, UR4 ;  /* 0x0000000400567c02 */ /* 0x000fe20008000f00 */
[----:B------:R-:W-:Y:S06]  /*0460*/  BRA.U !UP2, `(.L_x_8) ;  /* 0x000000010a207547 */ /* 0x000fec000b800000 */
[----:B------:R-:W-:Y:S01]  /*0470*/  UISETP.NE.U32.AND UP1, UPT, UR8, URZ, UPT ;  /* 0x000000ff0800728c */ /* 0x000fe2000bf25070 */
[----:B-----5:R-:W-:Y:S01]  /*0480*/  FSETP.NEU.AND P0, PT, R41, RZ, PT ;  /* 0x000000ff2900720b */ /* 0x020fe20003f0d000 */
[----:B------:R-:W-:Y:S02]  /*0490*/  USEL UR4, URZ, 0xffffffff, UP0 ;  /* 0xffffffffff047887 */ /* 0x000fe40008000000 */
[----:B------:R-:W-:-:S10]  /*04a0*/  UISETP.NE.AND.EX UP1, UPT, UR9, URZ, UPT, UP1 ;  /* 0x000000ff0900728c */ /* 0x000fd4000bf25310 */
[----:B------:R-:W-:Y:S01]  /*04b0*/  VOTEU.ANY UP0, P0 ;  /* 0x0000000000ff7886 */ /* 0x000fe20000000100 */
[----:B------:R-:W-:-:S04]  /*04c0*/  @!UP1 USEL UR4, URZ, 0xffffffff, UP0 ;  /* 0xffffffffff049887 */ /* 0x000fc80008000000 */
[----:B------:R-:W-:-:S04]  /*04d0*/  ULOP3.LUT UR4, UR4, 0x1, URZ, 0xc0, !UPT ;  /* 0x0000000104047892 */ /* 0x000fc8000f8ec0ff */
[----:B------:R-:W-:-:S11]  /*04e0*/  UISETP.NE.U32.AND UP3, UPT, UR4, 0x1, UPT ;  /* 0x000000010400788c */ /* 0x000fd6000bf65070 */
.L_x_8:
[----:B-1----:R-:W1:Y:S01]  /*04f0*/  SHFL.IDX PT, R2, R85, RZ, 0x1f ;  /* 0x00001fff55027589 */ /* 0x002e6200000e0000 */
[----:B------:R-:W-:-:S04]  /*0500*/  UISETP.NE.AND UP0, UPT, UR17, 0x2, UPT ;  /* 0x000000021100788c */ /* 0x000fc8000bf05270 */
[----:B------:R-:W-:Y:S01]  /*0510*/  USEL UR38, URZ, 0x1, UP0 ;  /* 0x00000001ff267887 */ /* 0x000fe20008000000 */
[----:B-1----:R-:W-:-:S13]  /*0520*/  ISETP.NE.AND P0, PT, R2, RZ, PT ;  /* 0x000000ff0200720c */ /* 0x002fda0003f05270 */
[----:B------:R-:W-:Y:S05]  /*0530*/  @P0 BRA `(.L_x_9) ;  /* 0x0000000000840947 */ /* 0x000fea0003800000 */
[----:B------:R-:W-:Y:S01]  /*0540*/  ELECT P0, URZ, PT ;  /* 0x0000000000ff782f */ /* 0x000fe20003800000 */
[----:B------:R-:W-:-:S12]  /*0550*/  BSSY.RECONVERGENT B0, `(.L_x_9) ;  /* 0x000001f000007945 */ /* 0x000fd80003800200 */
[----:B------:R-:W-:Y:S05]  /*0560*/  @!P0 BRA `(.L_x_10) ;  /* 0x0000000000748947 */ /* 0x000fea0003800000 */
[----:B------:R-:W1:Y:S01]  /*0570*/  S2UR UR4, SR_CgaCtaId ;  /* 0x00000000000479c3 */ /* 0x000e620000008800 */
[----:B------:R-:W-:Y:S01]  /*0580*/  UMOV UR5, 0x400 ;  /* 0x0000040000057882 */ /* 0x000fe20000000000 */
[----:B------:R-:W-:Y:S01]  /*0590*/  UMOV UR8, 0x1 ;  /* 0x0000000100087882 */ /* 0x000fe20000000000 */
[----:B------:R-:W-:Y:S01]  /*05a0*/  UMOV UR6, 0x3 ;  /* 0x0000000300067882 */ /* 0x000fe20000000000 */
[----:B------:R-:W-:-:S04]  /*05b0*/  UIADD3 UR8, UPT, UPT, -UR8, 0x100000, URZ ;  /* 0x0010000008087890 */ /* 0x000fc8000fffe1ff */
[----:B------:R-:W-:Y:S02]  /*05c0*/  USHF.L.U32 UR9, UR8, 0xb, URZ ;  /* 0x0000000b08097899 */ /* 0x000fe400080006ff */
[----:B------:R-:W-:Y:S02]  /*05d0*/  USHF.L.U32 UR8, UR8, 0x1, URZ ;  /* 0x0000000108087899 */ /* 0x000fe400080006ff */
[----:B------:R-:W-:-:S04]  /*05e0*/  UIADD3 UR6, UPT, UPT, -UR6, 0x100000, URZ ;  /* 0x0010000006067890 */ /* 0x000fc8000fffe1ff */
[----:B------:R-:W-:Y:S02]  /*05f0*/  USHF.L.U32 UR7, UR6, 0xb, URZ ;  /* 0x0000000b06077899 */ /* 0x000fe400080006ff */
[----:B------:R-:W-:Y:S02]  /*0600*/  USHF.L.U32 UR6, UR6, 0x1, URZ ;  /* 0x0000000106067899 */ /* 0x000fe400080006ff */
[----:B-1----:R-:W-:Y:S01]  /*0610*/  ULEA UR4, UR4, UR5, 0x18 ;  /* 0x0000000504047291 */ /* 0x002fe2000f8ec0ff */
[----:B------:R-:W1:Y:S11]  /*0620*/  FENCE.VIEW.ASYNC.S ;  /* 0x00000000000073c6 */ /* 0x000e760000000000 */
[----:B-1----:R1:W3:Y:S01]  /*0630*/  SYNCS.EXCH.64 URZ, [UR4], UR8 ;  /* 0x0000000804ff75b2 */ /* 0x0022e20008000100 */
[----:B------:R1:W4:Y:S01]  /*0640*/  SYNCS.EXCH.64 URZ, [UR4+0x40], UR6 ;  /* 0x0000400604ff75b2 */ /* 0x0003220008000100 */
[----:B------:R1:W1:Y:S01]  /*0650*/  SYNCS.EXCH.64 URZ, [UR4+0x8], UR8 ;  /* 0x0000080804ff75b2 */ /* 0x0002620008000100 */
        /* <DEDUP_REMOVED lines=13> */
[----:B------:R-:W-:Y:S01]  /*0730*/  NOP ;  /* 0x0000000000007918 */ /* 0x000fe20000000000 */
.L_x_10:
[----:B-1----:R-:W-:Y:S05]  /*0740*/  BSYNC.RECONVERGENT B0 ;  /* 0x0000000000007941 */ /* 0x002fea0003800200 */
.L_x_9:
[----:B------:R-:W1:Y:S01]  /*0750*/  SHFL.IDX PT, R2, R85, RZ, 0x1f ;  /* 0x00001fff55027589 */ /* 0x000e6200000e0000 */
[----:B------:R-:W-:Y:S01]  /*0760*/  NOP ;  /* 0x0000000000007918 */ /* 0x000fe20000000000 */
[----:B-1----:R-:W-:-:S13]  /*0770*/  ISETP.NE.AND P0, PT, R2, 0x1, PT ;  /* 0x000000010200780c */ /* 0x002fda0003f05270 */
[----:B------:R-:W-:Y:S05]  /*0780*/  @P0 BRA `(.L_x_11) ;  /* 0x0000000000480947 */ /* 0x000fea0003800000 */
        /* <DEDUP_REMOVED lines=9> */
[----:B------:R-:W-:Y:S01]  /*0820*/  USHF.L.U32 UR6, UR6, 0x1, URZ ;  /* 0x0000000106067899 */ /* 0x000fe200080006ff */
[----:B------:R-:W-:Y:S01]  /*0830*/  ELECT P0, URZ, PT ;  /* 0x0000000000ff782f */ /* 0x000fe20003800000 */
[----:B-1----:R-:W-:Y:S01]  /*0840*/  ULEA UR4, UR4, UR5, 0x18 ;  /* 0x0000000504047291 */ /* 0x002fe2000f8ec0ff */
[----:B------:R-:W1:Y:S11]  /*0850*/  FENCE.VIEW.ASYNC.S ;  /* 0x00000000000073c6 */ /* 0x000e760000000000 */
[----:B-1----:R1:W1:Y:S01]  /*0860*/  SYNCS.EXCH.64 URZ, [UR4+0x80], UR8 ;  /* 0x0000800804ff75b2 */ /* 0x0022620008000100 */
[----:B------:R1:W1:Y:S01]  /*0870*/  SYNCS.EXCH.64 URZ, [UR4+0x90], UR6 ;  /* 0x0000900604ff75b2 */ /* 0x0002620008000100 */
[----:B------:R1:W1:Y:S01]  /*0880*/  SYNCS.EXCH.64 URZ, [UR4+0x88], UR8 ;  /* 0x0000880804ff75b2 */ /* 0x0002620008000100 */
[----:B------:R1:W1:Y:S01]  /*0890*/  SYNCS.EXCH.64 URZ, [UR4+0x98], UR6 ;  /* 0x0000980604ff75b2 */ /* 0x0002620008000100 */
[----:B------:R-:W-:Y:S01]  /*08a0*/  NOP ;  /* 0x0000000000007918 */ /* 0x000fe20000000000 */
.L_x_11:
[----:B------:R-:W2:Y:S01]  /*08b0*/  SHFL.IDX PT, R2, R85, RZ, 0x1f ;  /* 0x00001fff55027589 */ /* 0x000ea200000e0000 */
[----:B------:R-:W-:Y:S01]  /*08c0*/  NOP ;  /* 0x0000000000007918 */ /* 0x000fe20000000000 */
[----:B--2---:R-:W-:-:S13]  /*08d0*/  ISETP.NE.AND P0, PT, R2, 0x3, PT ;  /* 0x000000030200780c */ /* 0x004fda0003f05270 */
[----:B------:R-:W-:Y:S05]  /*08e0*/  @P0 BRA `(.L_x_12) ;  /* 0x0000000000300947 */ /* 0x000fea0003800000 */
[----:B-1----:R-:W1:Y:S01]  /*08f0*/  S2UR UR6, SR_CgaCtaId ;  /* 0x00000000000679c3 */ /* 0x002e620000008800 */
[----:B------:R-:W-:Y:S01]  /*0900*/  UMOV UR4, 0x400 ;  /* 0x0000040000047882 */ /* 0x000fe20000000000 */
[----:B------:R-:W-:Y:S01]  /*0910*/  UMOV UR5, 0x20 ;  /* 0x0000002000057882 */ /* 0x000fe20000000000 */
[----:B------:R-:W-:Y:S01]  /*0920*/  ELECT P0, URZ, PT ;  /* 0x0000000000ff782f */ /* 0x000fe20003800000 */
[----:B-1----:R-:W-:Y:S02]  /*0930*/  ULEA UR6, UR6, UR4, 0x18 ;  /* 0x0000000406067291 */ /* 0x002fe4000f8ec0ff */
[----:B------:R-:W-:-:S04]  /*0940*/  UIADD3 UR4, UPT, UPT, -UR5, 0x100000, URZ ;  /* 0x0010000005047890 */ /* 0x000fc8000fffe1ff */
[----:B------:R-:W-:Y:S02]  /*0950*/  USHF.L.U32 UR5, UR4, 0xb, URZ ;  /* 0x0000000b04057899 */ /* 0x000fe400080006ff */
[----:B------:R-:W-:Y:S01]  /*0960*/  USHF.L.U32 UR4, UR4, 0x1, URZ ;  /* 0x0000000104047899 */ /* 0x000fe200080006ff */
[----:B------:R-:W1:Y:S11]  /*0970*/  FENCE.VIEW.ASYNC.S ;  /* 0x00000000000073c6 */ /* 0x000e760000000000 */
[----:B-1----:R2:W1:Y:S01]  /*0980*/  SYNCS.EXCH.64 URZ, [UR6+0xa0], UR4 ;  /* 0x0000a00406ff75b2 */ /* 0x0024620008000100 */
[----:B------:R2:W1:Y:S02]  /*0990*/  SYNCS.EXCH.64 URZ, [UR6+0xa8], UR4 ;  /* 0x0000a80406ff75b2 */ /* 0x0004640008000100 */
[----:B--2---:R-:W-:Y:S01]  /*09a0*/  NOP ;  /* 0x0000000000007918 */ /* 0x004fe20000000000 */
.L_x_12:
[----:B------:R-:W2:Y:S01]  /*09b0*/  SHFL.IDX PT, R2, R85, RZ, 0x1f ;  /* 0x00001fff55027589 */ /* 0x000ea200000e0000 */
[----:B------:R-:W-:Y:S01]  /*09c0*/  NOP ;  /* 0x0000000000007918 */ /* 0x000fe20000000000 */
[----:B--2---:R-:W-:-:S13]  /*09d0*/  ISETP.NE.AND P0, PT, R2, 0x4, PT ;  /* 0x000000040200780c */ /* 0x004fda0003f05270 */
[----:B------:R-:W-:Y:S05]  /*09e0*/  @P0 BRA `(.L_x_13) ;  /* 0x00000000004c0947 */ /* 0x000fea0003800000 */
[----:B-1----:R-:W1:Y:S01]  /*09f0*/  S2UR UR6, SR_CgaCtaId ;  /* 0x00000000000679c3 */ /* 0x002e620000008800 */
[----:B------:R-:W-:Y:S01]  /*0a00*/  UMOV UR4, 0x3a0 ;  /* 0x000003a000047882 */ /* 0x000fe20000000000 */
[----:B------:R-:W-:Y:S01]  /*0a10*/  UMOV UR5, 0x400 ;  /* 0x0000040000057882 */ /* 0x000fe20000000000 */
[----:B------:R-:W-:Y:S01]  /*0a20*/  USEL UR4, UR4, 0x320, UP3 ;  /* 0x0000032004047887 */ /* 0x000fe20009800000 */
[----:B------:R-:W-:Y:S01]  /*0a30*/  UMOV UR8, 0x1 ;  /* 0x0000000100087882 */ /* 0x000fe20000000000 */
[----:B------:R-:W-:Y:S01]  /*0a40*/  ELECT P0, URZ, PT ;  /* 0x0000000000ff782f */ /* 0x000fe20003800000 */
[----:B------:R-:W-:-:S04]  /*0a50*/  UIADD3 UR8, UPT, UPT, -UR8, 0x100000, URZ ;  /* 0x0010000008087890 */ /* 0x000fc8000fffe1ff */
[----:B------:R-:W-:Y:S02]  /*0a60*/  USHF.L.U32 UR9, UR8, 0xb, URZ ;  /* 0x0000000b08097899 */ /* 0x000fe400080006ff */
[----:B------:R-:W-:Y:S02]  /*0a70*/  USHF.L.U32 UR8, UR8, 0x1, URZ ;  /* 0x0000000108087899 */ /* 0x000fe400080006ff */
[----:B-1----:R-:W-:Y:S02]  /*0a80*/  ULEA UR6, UR6, UR5, 0x18 ;  /* 0x0000000506067291 */ /* 0x002fe4000f8ec0ff */
[----:B------:R-:W-:-:S04]  /*0a90*/  UIADD3 UR4, UPT, UPT, -UR4, 0x100000, URZ ;  /* 0x0010000004047890 */ /* 0x000fc8000fffe1ff */
[----:B------:R-:W-:Y:S02]  /*0aa0*/  USHF.L.U32 UR5, UR4, 0xb, URZ ;  /* 0x0000000b04057899 */ /* 0x000fe400080006ff */
[----:B------:R-:W-:Y:S01]  /*0ab0*/  USHF.L.U32 UR4, UR4, 0x1, URZ ;  /* 0x0000000104047899 */ /* 0x000fe200080006ff */
[----:B------:R-:W1:Y:S03]  /*0ac0*/  FENCE.VIEW.ASYNC.S ;  /* 0x00000000000073c6 */ /* 0x000e660000000000 */
[----:B-1----:R2:W1:Y:S08]  /*0ad0*/  SYNCS.EXCH.64 URZ, [UR6+0xb0], UR8 ;  /* 0x0000b00806ff75b2 */ /* 0x0024700008000100 */
[----:B------:R2:W1:Y:S01]  /*0ae0*/  SYNCS.EXCH.64 URZ, [UR6+0xc0], UR4 ;  /* 0x0000c00406ff75b2 */ /* 0x0004620008000100 */
[----:B------:R2:W1:Y:S01]  /*0af0*/  SYNCS.EXCH.64 URZ, [UR6+0xb8], UR8 ;  /* 0x0000b80806ff75b2 */ /* 0x0004620008000100 */
[----:B------:R2:W1:Y:S02]  /*0b00*/  SYNCS.EXCH.64 URZ, [UR6+0xc8], UR4 ;  /* 0x0000c80406ff75b2 */ /* 0x0004640008000100 */
[----:B--2---:R-:W-:Y:S01]  /*0b10*/  NOP ;  /* 0x0000000000007918 */ /* 0x004fe20000000000 */
.L_x_13:
[----:B------:R-:W2:Y:S01]  /*0b20*/  SHFL.IDX PT, R2, R85, RZ, 0x1f ;  /* 0x00001fff55027589 */ /* 0x000ea200000e0000 */
[----:B------:R-:W-:Y:S01]  /*0b30*/  NOP ;  /* 0x0000000000007918 */ /* 0x000fe20000000000 */
[----:B--2---:R-:W-:-:S13]  /*0b40*/  ISETP.NE.AND P0, PT, R2, 0x5, PT ;  /* 0x000000050200780c */ /* 0x004fda0003f05270 */
[----:B------:R-:W-:Y:S05]  /*0b50*/  @P0 BRA `(.L_x_14) ;  /* 0x0000000000580947 */ /* 0x000fea0003800000 */
[----:B-1----:R-:W1:Y:S01]  /*0b60*/  S2UR UR4, SR_CgaCtaId ;  /* 0x00000000000479c3 */ /* 0x002e620000008800 */
        /* <DEDUP_REMOVED lines=16> */
[----:B------:R2:W1:Y:S01]  /*0c70*/  SYNCS.EXCH.64 URZ, [UR4+0xe0], UR8 ;  /* 0x0000e00804ff75b2 */ /* 0x0004620008000100 */
[----:B------:R2:W1:Y:S01]  /*0c80*/  SYNCS.EXCH.64 URZ, [UR4+0x100], UR6 ;  /* 0x0001000604ff75b2 */ /* 0x0004620008000100 */
[----:B------:R2:W1:Y:S01]  /*0c90*/  SYNCS.EXCH.64 URZ, [UR4+0xe8], UR8 ;  /* 0x0000e80804ff75b2 */ /* 0x0004620008000100 */
[----:B------:R2:W1:Y:S02]  /*0ca0*/  SYNCS.EXCH.64 URZ, [UR4+0x108], UR6 ;  /* 0x0001080604ff75b2 */ /* 0x0004640008000100 */
[----:B--2---:R-:W-:Y:S01]  /*0cb0*/  NOP ;  /* 0x0000000000007918 */ /* 0x004fe20000000000 */
.L_x_14:
[----:B------:R-:W2:Y:S01]  /*0cc0*/  SHFL.IDX PT, R2, R85, RZ, 0x1f ;  /* 0x00001fff55027589 */ /* 0x000ea200000e0000 */
[----:B------:R-:W-:Y:S01]  /*0cd0*/  NOP ;  /* 0x0000000000007918 */ /* 0x000fe20000000000 */
[----:B--2---:R-:W-:-:S13]  /*0ce0*/  ISETP.NE.AND P0, PT, R2, 0x3, PT ;  /* 0x000000030200780c */ /* 0x004fda0003f05270 */
[----:B------:R-:W-:Y:S05]  /*0cf0*/  @P0 BRA `(.L_x_15) ;  /* 0x0000000000380947 */ /* 0x000fea0003800000 */
[----:B------:R-:W2:Y:S01]  /*0d00*/  S2UR UR5, SR_CgaCtaId ;  /* 0x00000000000579c3 */ /* 0x000ea20000008800 */
[----:B-1----:R-:W-:Y:S01]  /*0d10*/  UMOV UR4, 0x400 ;  /* 0x0000040000047882 */ /* 0x002fe20000000000 */
[----:B------:R-:W-:Y:S01]  /*0d20*/  UMOV UR6, 0x20 ;  /* 0x0000002000067882 */ /* 0x000fe20000000000 */
[----:B------:R-:W-:Y:S01]  /*0d30*/  ELECT P0, URZ, PT ;  /* 0x0000000000ff782f */ /* 0x000fe20003800000 */
[----:B------:R-:W-:-:S04]  /*0d40*/  UIADD3 UR6, UPT, UPT, -UR6, 0x100000, URZ ;  /* 0x0010000006067890 */ /* 0x000fc8000fffe1ff */
[----:B------:R-:W-:Y:S02]  /*0d50*/  USHF.L.U32 UR7, UR6, 0xb, URZ ;  /* 0x0000000b06077899 */ /* 0x000fe400080006ff */
[----:B------:R-:W-:Y:S02]  /*0d60*/  USHF.L.U32 UR6, UR6, 0x1, URZ ;  /* 0x0000000106067899 */ /* 0x000fe400080006ff */
[----:B--2---:R-:W-:Y:S01]  /*0d70*/  ULEA UR4, UR5, UR4, 0x18 ;  /* 0x0000000405047291 */ /* 0x004fe2000f8ec0ff */
[----:B------:R-:W1:Y:S11]  /*0d80*/  FENCE.VIEW.ASYNC.S ;  /* 0x00000000000073c6 */ /* 0x000e760000000000 */
[----:B-1----:R2:W1:Y:S01]  /*0d90*/  SYNCS.EXCH.64 URZ, [UR4+0x110], UR6 ;  /* 0x0001100604ff75b2 */ /* 0x0024620008000100 */
[----:B------:R2:W1:Y:S01]  /*0da0*/  SYNCS.EXCH.64 URZ, [UR4+0x120], UR6 ;  /* 0x0001200604ff75b2 */ /* 0x0004620008000100 */
[----:B------:R2:W1:Y:S01]  /*0db0*/  SYNCS.EXCH.64 URZ, [UR4+0x118], UR6 ;  /* 0x0001180604ff75b2 */ /* 0x0004620008000100 */
[----:B------:R2:W1:Y:S02]  /*0dc0*/  SYNCS.EXCH.64 URZ, [UR4+0x128], UR6 ;  /* 0x0001280604ff75b2 */ /* 0x0004640008000100 */
[----:B--2---:R-:W-:Y:S01]  /*0dd0*/  NOP ;  /* 0x0000000000007918 */ /* 0x004fe20000000000 */
.L_x_15:
[----:B-1----:R-:W1:Y:S01]  /*0de0*/  LDCU UR4, c[0x0][0x36c] ;  /* 0x00006d80ff0477ac */ /* 0x002e620008000800 */
[----:B------:R-:W-:Y:S01]  /*0df0*/  ISETP.NE.OR P3, PT, R0, 0x2, !P3 ;  /* 0x000000020000780c */ /* 0x000fe20005f65670 */
[----:B------:R-:W-:Y:S01]  /*0e00*/  NOP ;  /* 0x0000000000007918 */ /* 0x000fe20000000000 */
[----:B------:R-:W-:Y:S01]  /*0e10*/  LOP3.LUT R0, R93, 0x1f, RZ, 0xc0, !PT ;  /* 0x0000001f5d007812 */ /* 0x000fe200078ec0ff */
[----:B------:R-:W-:Y:S02]  /*0e20*/  UISETP.NE.AND UP4, UPT, UR17, URZ, UPT ;  /* 0x000000ff1100728c */ /* 0x000fe4000bf85270 */
[----:B-1----:R-:W-:-:S09]  /*0e30*/  UISETP.EQ.U32.AND UP5, UPT, UR4, 0x1, UPT ;  /* 0x000000010400788c */ /* 0x002fd2000bfa2070 */
[----:B------:R-:W-:Y:S05]  /*0e40*/  BRA.U !UP5, `(.L_x_16) ;  /* 0x000000010d087547 */ /* 0x000fea000b800000 */
[----:B---34-:R-:W-:Y:S01]  /*0e50*/  UCGABAR_ARV ;  /* 0x00000000000079c7 */ /* 0x018fe20008000000 */
[----:B------:R-:W-:Y:S05]  /*0e60*/  BRA `(.L_x_17) ;  /* 0x0000000000047947 */ /* 0x000fea0003800000 */
.L_x_16:
[----:B---34-:R-:W-:Y:S01]  /*0e70*/  NOP ;  /* 0x0000000000007918 */ /* 0x018fe20000000000 */
.L_x_17:
[----:B------:R-:W1:Y:S01]  /*0e80*/  S2UR UR16, SR_CTAID.X ;  /* 0x00000000001079c3 */ /* 0x000e620000002500 */
[----:B------:R-:W-:-:S05]  /*0e90*/  CS2R.32 R3, SR_CgaSize ;  /* 0x0000000000037805 */ /* 0x000fca0000008a00 */
[----:B------:R-:W-:-:S05]  /*0ea0*/  IMAD R3, R3, -0xa0, RZ ;  /* 0xffffff6003037824 */ /* 0x000fca00078e02ff */
[----:B------:R-:W-:-:S14]  /*0eb0*/  R2UR UR5, R3 ;  /* 0x00000000030572ca */ /* 0x000fdc00000e0000 */
[----:B------:R-:W2:Y:S01]  /*0ec0*/  LDCU UR5, c[0x0][UR5+0x2b0] ;  /* 0x00005600050577ac */ /* 0x000ea20008000800 */
[----:B------:R-:W-:-:S05]  /*0ed0*/  CS2R.32 R3, SR_CgaSize ;  /* 0x0000000000037805 */ /* 0x000fca0000008a00 */
[----:B------:R-:W-:-:S05]  /*0ee0*/  IMAD R3, R3, -0xa0, RZ ;  /* 0xffffff6003037824 */ /* 0x000fca00078e02ff */
[----:B------:R-:W-:-:S14]  /*0ef0*/  R2UR UR4, R3 ;  /* 0x00000000030472ca */ /* 0x000fdc00000e0000 */
[----:B------:R-:W3:Y:S01]  /*0f00*/  LDCU UR4, c[0x0][UR4+0x2b4] ;  /* 0x00005680040477ac */ /* 0x000ee20008000800 */
[----:B------:R-:W4:Y:S01]  /*0f10*/  S2UR UR20, SR_CTAID.Y ;  /* 0x00000000001479c3 */ /* 0x000f220000002600 */
[----:B------:R-:W-:-:S05]  /*0f20*/  CS2R.32 R3, SR_CgaSize ;  /* 0x0000000000037805 */ /* 0x000fca0000008a00 */
[----:B------:R-:W-:-:S05]  /*0f30*/  IMAD R3, R3, -0xa0, RZ ;  /* 0xffffff6003037824 */ /* 0x000fca00078e02ff */
[----:B------:R-:W-:-:S14]  /*0f40*/  R2UR UR59, R3 ;  /* 0x00000000033b72ca */ /* 0x000fdc00000e0000 */
[----:B------:R-:W3:Y:S01]  /*0f50*/  LDCU UR59, c[0x0][UR59+0x2a0] ;  /* 0x000054003b3b77ac */ /* 0x000ee20008000800 */
[----:B------:R-:W-:-:S05]  /*0f60*/  CS2R.32 R3, SR_CgaSize ;  /* 0x0000000000037805 */ /* 0x000fca0000008a00 */
[----:B------:R-:W-:-:S05]  /*0f70*/  IMAD R3, R3, -0xa0, RZ ;  /* 0xffffff6003037824 */ /* 0x000fca00078e02ff */
[----:B------:R-:W-:-:S14]  /*0f80*/  R2UR UR62, R3 ;  /* 0x00000000033e72ca */ /* 0x000fdc00000e0000 */
[----:B------:R-:W3:Y:S01]  /*0f90*/  LDCU UR62, c[0x0][UR62+0x2a4] ;  /* 0x000054803e3e77ac */ /* 0x000ee20008000800 */
[----:B------:R-:W3:Y:S01]  /*0fa0*/  S2UR UR7, SR_CgaCtaId ;  /* 0x00000000000779c3 */ /* 0x000ee20000008800 */
[----:B------:R-:W3:Y:S01]  /*0fb0*/  LDCU UR21, c[0x0][0xb24] ;  /* 0x00016480ff1577ac */ /* 0x000ee20008000800 */
[----:B------:R-:W3:Y:S01]  /*0fc0*/  LDCU UR42, c[0x0][0xb24] ;  /* 0x00016480ff2a77ac */ /* 0x000ee20008000800 */
[----:B-1----:R-:W-:Y:S01]  /*0fd0*/  I2FP.F32.U32 R3, UR16 ;  /* 0x0000001000037c45 */ /* 0x002fe20008201000 */
[----:B------:R-:W1:Y:S04]  /*0fe0*/  LDCU UR29, c[0x0][0xb30] ;  /* 0x00016600ff1d77ac */ /* 0x000e680008000800 */
[----:B--2---:R-:W-:Y:S01]  /*0ff0*/  FMUL R3, R3, UR5 ;  /* 0x0000000503037c20 */ /* 0x004fe20008400000 */
[----:B------:R-:W-:Y:S01]  /*1000*/  UMOV UR34, 0x5 ;  /* 0x0000000500227882 */ /* 0x000fe20000000000 */
[----:B----4-:R-:W-:-:S04]  /*1010*/  I2FP.F32.U32 R2, UR20 ;  /* 0x0000001400027c45 */ /* 0x010fc80008201000 */
[----:B------:R-:W2:Y:S01]  /*1020*/  F2I.U32.TRUNC.NTZ R3, R3 ;  /* 0x0000000300037305 */ /* 0x000ea2000020f000 */
[----:B---3--:R-:W-:Y:S01]  /*1030*/  FMUL R2, R2, UR4 ;  /* 0x0000000402027c20 */ /* 0x008fe20008400000 */
[----:B------:R-:W-:Y:S02]  /*1040*/  ULOP3.LUT UR5, UR7, 0x2, URZ, 0xc0, !UPT ;  /* 0x0000000207057892 */ /* 0x000fe4000f8ec0ff */
[----:B------:R-:W-:-:S04]  /*1050*/  ULOP3.LUT UR49, UR7, 0x1, URZ, 0xc0, !UPT ;  /* 0x0000000107317892 */ /* 0x000fc8000f8ec0ff */
[----:B------:R-:W3:Y:S01]  /*1060*/  F2I.U32.TRUNC.NTZ R2, R2 ;  /* 0x0000000200027305 */ /* 0x000ee2000020f000 */
[----:B------:R-:W-:Y:S02]  /*1070*/  UISETP.GT.U32.AND UP0, UPT, UR5, 0xffff, UPT ;  /* 0x0000ffff0500788c */ /* 0x000fe4000bf04070 */
[----:B------:R-:W-:Y:S02]  /*1080*/  UISETP.GT.U32.AND UP1, UPT, UR49, 0xffff, UPT ;  /* 0x0000ffff3100788c */ /* 0x000fe4000bf24070 */
[----:B------:R-:W-:Y:S01]  /*1090*/  USEL UR26, UR5, 0xffff, !UP0 ;  /* 0x0000ffff051a7887 */ /* 0x000fe2000c000000 */
[----:B--2---:R-:W-:Y:S01]  /*10a0*/  R2UR UR4, R3 ;  /* 0x00000000030472ca */ /* 0x004fe200000e0000 */
[----:B------:R-:W-:Y:S02]  /*10b0*/  USHF.R.U32.HI UR32, URZ, 0x1, UR7 ;  /* 0x00000001ff207899 */ /* 0x000fe40008011607 */
[----:B------:R-:W-:Y:S02]  /*10c0*/  USHF.L.U32 UR31, UR7, 0xb, URZ ;  /* 0x0000000b071f7899 */ /* 0x000fe400080006ff */
[----:B------:R-:W-:-:S02]  /*10d0*/  USHF.L.U32 UR30, UR7, 0xd, URZ ;  /* 0x0000000d071e7899 */ /* 0x000fc400080006ff */
[----:B------:R-:W-:Y:S01]  /*10e0*/  USEL UR27, UR49, 0xffff, !UP1 ;  /* 0x0000ffff311b7887 */ /* 0x000fe2000c800000 */
[----:B---3--:R-:W-:Y:S02]  /*10f0*/  R2UR UR6, R2 ;  /* 0x00000000020672ca */ /* 0x008fe400000e0000 */
[----:B------:R-:W-:-:S03]  /*1100*/  PRMT R2, RZ, 0x7610, R2 ;  /* 0x00007610ff027816 */ /* 0x000fc60000000002 */
[----:B------:R-:W-:-:S04]  /*1110*/  UIADD3 UR5, UPT, UPT, -UR4, URZ, URZ ;  /* 0x000000ff04057290 */ /* 0x000fc8000fffe1ff */
[----:B------:R-:W-:-:S04]  /*1120*/  UIMAD UR59, UR59, UR5, UR16 ;  /* 0x000000053b3b72a4 */ /* 0x000fc8000f8e0210 */
[----:B------:R-:W-:-:S04]  /*1130*/  UIADD3 UR4, UPT, UPT, -UR6, URZ, URZ ;  /* 0x000000ff06047290 */ /* 0x000fc8000fffe1ff */
[----:B------:R-:W-:Y:S01]  /*1140*/  UIMAD UR62, UR62, UR4, UR20 ;  /* 0x000000043e3e72a4 */ /* 0x000fe2000f8e0214 */
[----:B-1----:R-:W-:Y:S11]  /*1150*/  BRA.U UP4, `(.L_x_18) ;  /* 0x00000001043c7547 */ /* 0x002ff6000b800000 */
[----:B------:R-:W-:Y:S02]  /*1160*/  UISETP.NE.AND UP0, UPT, UR62, URZ, UPT ;  /* 0x000000ff3e00728c */ /* 0x000fe4000bf05270 */
[----:B------:R-:W-:Y:S02]  /*1170*/  UISETP.NE.AND UP1, UPT, UR62, 0x1, UPT ;  /* 0x000000013e00788c */ /* 0x000fe4000bf25270 */
[----:B------:R-:W-:Y:S02]  /*1180*/  UISETP.NE.AND UP2, UPT, UR59, URZ, UP0 ;  /* 0x000000ff3b00728c */ /* 0x000fe40008745270 */
[----:B------:R-:W-:Y:S02]  /*1190*/  USEL UR4, URZ, 0x2, UP0 ;  /* 0x00000002ff047887 */ /* 0x000fe40008000000 */
[----:B------:R-:W-:Y:S02]  /*11a0*/  USEL UR8, URZ, 0x1, UP2 ;  /* 0x00000001ff087887 */ /* 0x000fe40009000000 */
[----:B------:R-:W-:-:S02]  /*11b0*/  UISETP.NE.AND UP2, UPT, UR59, URZ, UPT ;  /* 0x000000ff3b00728c */ /* 0x000fc4000bf45270 */
[----:B------:R-:W-:Y:S02]  /*11c0*/  USEL UR5, URZ, 0x4, UP1 ;  /* 0x00000004ff057887 */ /* 0x000fe40008800000 */
[----:B------:R-:W-:Y:S02]  /*11d0*/  UISETP.NE.AND UP0, UPT, UR59, 0x1, UPT ;  /* 0x000000013b00788c */ /* 0x000fe4000bf05270 */
[----:B------:R-:W-:Y:S02]  /*11e0*/  USEL UR6, URZ, 0x8, UP1 ;  /* 0x00000008ff067887 */ /* 0x000fe40008800000 */
[----:B------:R-:W-:Y:S02]  /*11f0*/  USEL UR7, UR5, 0x4, UP2 ;  /* 0x0000000405077887 */ /* 0x000fe40009000000 */
[----:B------:R-:W-:Y:S02]  /*1200*/  USEL UR4, UR4, 0x2, UP0 ;  /* 0x0000000204047887 */ /* 0x000fe40008000000 */
[----:B------:R-:W-:-:S02]  /*1210*/  USEL UR5, UR6, 0x8, UP0 ;  /* 0x0000000806057887 */ /* 0x000fc40008000000 */
[----:B------:R-:W-:-:S04]  /*1220*/  UIADD3 UR4, UPT, UPT, UR4, UR7, UR8 ;  /* 0x0000000704047290 */ /* 0x000fc8000fffe008 */
[----:B------:R-:W-:-:S06]  /*1230*/  UIADD3 UR4, UPT, UPT, UR4, UR5, URZ ;  /* 0x0000000504047290 */ /* 0x000fcc000fffe0ff */
[----:B------:R-:W-:-:S07]  /*1240*/  MOV R2, UR4 ;  /* 0x0000000400027c02 */ /* 0x000fce0008000f00 */
.L_x_18:
[----:B------:R-:W1:Y:S01]  /*1250*/  S2UR UR36, SR_CTAID.Z ;  /* 0x00000000002479c3 */ /* 0x000e620000002700 */
[----:B------:R-:W-:Y:S01]  /*1260*/  UISETP.GE.AND UP0, UPT, UR21, 0x1, UPT ;  /* 0x000000011500788c */ /* 0x000fe2000bf06270 */
[----:B------:R-:W-:-:S08]  /*1270*/  UMOV UR33, 0x3 ;  /* 0x0000000300217882 */ /* 0x000fd00000000000 */
[----:B------:R-:W-:Y:S05]  /*1280*/  BRA.U !UP0, `(.L_x_19) ;  /* 0x0000000108d47547 */ /* 0x000fea000b800000 */
[----:B------:R-:W2:Y:S01]  /*1290*/  LDCU.128 UR12, c[0x0][0xb10] ;  /* 0x00016200ff0c77ac */ /* 0x000ea20008000c00 */
[----:B------:R-:W3:Y:S01]  /*12a0*/  LDCU UR6, c[0x0][0x370] ;  /* 0x00006e00ff0677ac */ /* 0x000ee20008000800 */
[----:B------:R-:W4:Y:S01]  /*12b0*/  LDCU UR5, c[0x0][0x374] ;  /* 0x00006e80ff0577ac */ /* 0x000f220008000800 */
[----:B------:R-:W1:Y:S01]  /*12c0*/  LDCU UR28, c[0x0][0xb0c] ;  /* 0x00016180ff1c77ac */ /* 0x000e620008000800 */
[----:B------:R-:W1:Y:S01]  /*12d0*/  LDCU UR4, c[0x0][0xb20] ;  /* 0x00016400ff0477ac */ /* 0x000e620008000800 */
[----:B------:R-:W1:Y:S01]  /*12e0*/  LDCU.64 UR8, c[0x0][0xb28] ;  /* 0x00016500ff0877ac */ /* 0x000e620008000a00 */
[----:B--2---:R-:W-:Y:S02]  /*12f0*/  UISETP.NE.AND UP0, UPT, UR14, 0x1, UPT ;  /* 0x000000010e00788c */ /* 0x004fe4000bf05270 */
[----:B----4-:R-:W-:Y:S02]  /*1300*/  UIMAD.WIDE.U32 UR10, UR5, UR15, URZ ;  /* 0x0000000f050a72a5 */ /* 0x010fe4000f8e00ff */
[----:B---3--:R-:W-:-:S02]  /*1310*/  UIMAD.WIDE.U32 UR22, UR6, UR12, URZ ;  /* 0x0000000c061672a5 */ /* 0x008fc4000f8e00ff */
[----:B-1----:R-:W-:Y:S02]  /*1320*/  UISETP.NE.AND UP1, UPT, UR28, 0x1, UPT ;  /* 0x000000011c00788c */ /* 0x002fe4000bf25270 */
[----:B------:R-:W-:Y:S01]  /*1330*/  UISETP.NE.AND UP2, UPT, UR21, 0x1, UPT ;  /* 0x000000011500788c */ /* 0x000fe2000bf45270 */
[----:B------:R-:W-:Y:S02]  /*1340*/  UMOV UR10, UR11 ;  /* 0x0000000b000a7c82 */ /* 0x000fe40008000000 */
[----:B------:R-:W-:Y:S01]  /*1350*/  UMOV UR22, UR23 ;  /* 0x0000001700167c82 */ /* 0x000fe20008000000 */
[----:B------:R-:W-:Y:S02]  /*1360*/  @UP0 USHF.R.U32.HI UR5, URZ, UR4, UR10 ;  /* 0x00000004ff050299 */ /* 0x000fe4000801160a */
[----:B------:R-:W-:Y:S02]  /*1370*/  UIMAD.WIDE.U32 UR24, UR20, UR15, URZ ;  /* 0x0000000f141872a5 */ /* 0x000fe4000f8e00ff */
[----:B------:R-:W-:-:S02]  /*1380*/  UIMAD.WIDE.U32 UR10, UR5, UR8, URZ ;  /* 0x00000008050a72a5 */ /* 0x000fc4000f8e00ff */
[----:B------:R-:W-:Y:S02]  /*1390*/  @UP1 USHF.R.U32.HI UR6, URZ, UR13, UR22 ;  /* 0x0000000dff061299 */ /* 0x000fe40008011616 */
[----:B------:R-:W-:Y:S02]  /*13a0*/  UIMAD.WIDE.U32 UR18, UR16, UR12, URZ ;  /* 0x0000000c101272a5 */ /* 0x000fe4000f8e00ff */
[----:B------:R-:W-:Y:S01]  /*13b0*/  UIMAD.WIDE.U32 UR22, UR6, UR8, URZ ;  /* 0x00000008061672a5 */ /* 0x000fe2000f8e00ff */
[----:B------:R-:W-:Y:S01]  /*13c0*/  UMOV UR24, UR25 ;  /* 0x0000001900187c82 */ /* 0x000fe20008000000 */
[----:B------:R-:W-:Y:S01]  /*13d0*/  UMOV UR10, UR11 ;  /* 0x0000000b000a7c82 */ /* 0x000fe20008000000 */
[----:B------:R-:W-:Y:S02]  /*13e0*/  USHF.R.U32.HI UR24, URZ, UR4, UR24 ;  /* 0x00000004ff187299 */ /* 0x000fe40008011618 */
[----:B------:R-:W-:Y:S02]  /*13f0*/  @UP2 USHF.R.U32.HI UR5, URZ, UR9, UR10 ;  /* 0x00000009ff052299 */ /* 0x000fe4000801160a */
[----:B------:R-:W-:Y:S01]  /*1400*/  UMOV UR7, UR23 ;  /* 0x0000001700077c82 */ /* 0x000fe20008000000 */
[----:B------:R-:W-:Y:S01]  /*1410*/  UMOV UR18, UR19 ;  /* 0x0000001300127c82 */ /* 0x000fe20008000000 */
[----:B------:R-:W-:-:S02]  /*1420*/  @UP2 USHF.R.U32.HI UR6, URZ, UR9, UR7 ;  /* 0x00000009ff062299 */ /* 0x000fc40008011607 */
[----:B------:R-:W-:Y:S02]  /*1430*/  USHF.R.U32.HI UR18, URZ, UR13, UR18 ;  /* 0x0000000dff127299 */ /* 0x000fe40008011612 */
[----:B------:R-:W-:Y:S02]  /*1440*/  USEL UR4, UR20, UR24, !UP0 ;  /* 0x0000001814047287 */ /* 0x000fe4000c000000 */
[----:B------:R-:W-:Y:S02]  /*1450*/  UIMAD UR7, UR5, UR21, URZ ;  /* 0x00000015050772a4 */ /* 0x000fe4000f8e02ff */
[----:B------:R-:W-:Y:S02]  /*1460*/  USEL UR5, UR16, UR18, !UP1 ;  /* 0x0000001210057287 */ /* 0x000fe4000c800000 */
[----:B------:R-:W-:Y:S02]  /*1470*/  UIMAD UR12, UR6, UR21, URZ ;  /* 0x00000015060c72a4 */ /* 0x000fe4000f8e02ff */
[----:B------:R-:W-:-:S02]  /*1480*/  UISETP.GE.AND UP0, UPT, UR4, UR7, UPT ;  /* 0x000000070400728c */ /* 0x000fc4000bf06270 */
[----:B------:R-:W-:Y:S02]  /*1490*/  UIMAD.WIDE.U32 UR10, UR4, UR8, URZ ;  /* 0x00000008040a72a5 */ /* 0x000fe4000f8e00ff */
[----:B------:R-:W-:Y:S02]  /*14a0*/  UISETP.GE.OR UP0, UPT, UR5, UR12, UP0 ;  /* 0x0000000c0500728c */ /* 0x000fe40008706670 */
[----:B------:R-:W-:Y:S02]  /*14b0*/  UIMAD.WIDE.U32 UR12, UR5, UR8, URZ ;  /* 0x00000008050c72a5 */ /* 0x000fe4000f8e00ff */
[----:B------:R-:W-:Y:S01]  /*14c0*/  UIADD3 UR10, UPT, UPT, -UR4, URZ, URZ ;  /* 0x000000ff040a7290 */ /* 0x000fe2000fffe1ff */
[----:B------:R-:W-:Y:S01]  /*14d0*/  UMOV UR8, UR11 ;  /* 0x0000000b00087c82 */ /* 0x000fe20008000000 */
[----:B------:R-:W-:Y:S02]  /*14e0*/  UIADD3 UR11, UPT, UPT, -UR5, URZ, URZ ;  /* 0x000000ff050b7290 */ /* 0x000fe4000fffe1ff */
[----:B------:R-:W-:-:S03]  /*14f0*/  USHF.R.U32.HI UR8, URZ, UR9, UR8 ;  /* 0x00000009ff087299 */ /* 0x000fc60008011608 */
[----:B------:R-:W-:Y:S01]  /*1500*/  @!UP0 UMOV UR7, UR13 ;  /* 0x0000000d00078c82 */ /* 0x000fe20008000000 */
[----:B------:R-:W-:Y:S02]  /*1510*/  UIMAD UR20, UR14, UR10, UR20 ;  /* 0x0000000a0e1472a4 */ /* 0x000fe4000f8e0214 */
[----:B------:R-:W-:Y:S02]  /*1520*/  USEL UR8, UR4, UR8, !UP2 ;  /* 0x0000000804087287 */ /* 0x000fe4000d000000 */
[----:B------:R-:W-:Y:S02]  /*1530*/  @!UP0 USHF.R.U32.HI UR7, URZ, UR9, UR7 ;  /* 0x00000009ff078299 */ /* 0x000fe40008011607 */
[----:B------:R-:W-:Y:S02]  /*1540*/  UIADD3 UR9, UPT, UPT, -UR8, URZ, URZ ;  /* 0x000000ff08097290 */ /* 0x000fe4000fffe1ff */
[----:B------:R-:W-:Y:S02]  /*1550*/  @!UP0 USEL UR7, UR5, UR7, !UP2 ;  /* 0x0000000705078287 */ /* 0x000fe4000d000000 */
[----:B------:R-:W-:-:S02]  /*1560*/  UIMAD UR9, UR21, UR9, UR4 ;  /* 0x00000009150972a4 */ /* 0x000fc4000f8e0204 */
[----:B------:R-:W-:Y:S02]  /*1570*/  @!UP0 UIADD3 UR8, UPT, UPT, UR8, -UR7, URZ ;  /* 0x8000000708088290 */ /* 0x000fe4000fffe0ff */
[----:B------:R-:W-:Y:S02]  /*1580*/  @!UP0 UIMAD UR6, UR9, UR6, UR7 ;  /* 0x00000006090682a4 */ /* 0x000fe4000f8e0207 */
[----:B------:R-:W-:Y:S02]  /*1590*/  @!UP0 UIMAD UR4, UR8, UR21, UR5 ;  /* 0x00000015080482a4 */ /* 0x000fe4000f8e0205 */
[----:B------:R-:W-:Y:S02]  /*15a0*/  UIMAD UR16, UR28, UR11, UR16 ;  /* 0x0000000b1c1072a4 */ /* 0x000fe4000f8e0210 */
[----:B------:R-:W-:Y:S01]  /*15b0*/  UIMAD UR20, UR4, UR14, UR20 ;  /* 0x0000000e041472a4 */ /* 0x000fe2000f8e0214 */
[----:B------:R-:W-:Y:S02]  /*15c0*/  @!UP0 UMOV UR5, UR6 ;  /* 0x0000000600058c82 */ /* 0x000fe40008000000 */
[----:B------:R-:W-:-:S12]  /*15d0*/  UIMAD UR16, UR5, UR28, UR16 ;  /* 0x0000001c051072a4 */ /* 0x000fd8000f8e0210 */
.L_x_19:
[----:B------:R-:W-:Y:S02]  /*15e0*/  UISETP.NE.AND UP1, UPT, UR29, 0x1, UPT ;  /* 0x000000011d00788c */ /* 0x000fe4000bf25270 */
[----:B------:R-:W-:Y:S02]  /*15f0*/  ULOP3.LUT UR27, UR27, 0xffff, URZ, 0xc0, !UPT ;  /* 0x0000ffff1b1b7892 */ /* 0x000fe4000f8ec0ff */
[----:B------:R-:W-:Y:S02]  /*1600*/  ULOP3.LUT UR26, UR26, 0xffff, URZ, 0xc0, !UPT ;  /* 0x0000ffff1a1a7892 */ /* 0x000fe4000f8ec0ff */
[----:B------:R-:W-:Y:S02]  /*1610*/  UISETP.NE.AND UP0, UPT, UR17, 0x2, UPT ;  /* 0x000000021100788c */ /* 0x000fe4000bf05270 */
[----:B------:R-:W-:Y:S02]  /*1620*/  ULOP3.LUT UR31, UR31, 0x1000, URZ, 0xc0, !UPT ;  /* 0x000010001f1f7892 */ /* 0x000fe4000f8ec0ff */
[----:B------:R-:W-:-:S02]  /*1630*/  ULOP3.LUT UR30, UR30, 0x2000, URZ, 0xc0, !UPT ;  /* 0x000020001e1e7892 */ /* 0x000fc4000f8ec0ff */
[----:B------:R-:W-:Y:S02]  /*1640*/  USHF.L.U32 UR27, UR34, UR27, URZ ;  /* 0x0000001b221b7299 */ /* 0x000fe400080006ff */
[----:B------:R-:W-:Y:S01]  /*1650*/  USHF.L.U32 UR26, UR33, UR26, URZ ;  /* 0x0000001a211a7299 */ /* 0x000fe200080006ff */
[----:B------:R-:W-:Y:S11]  /*1660*/  BRA.U UP1, `(.L_x_20) ;  /* 0x0000000101447547 */ /* 0x000ff6000b800000 */
[----:B------:R-:W2:Y:S01]  /*1670*/  LDCU.128 UR8, c[0x0][0xb10] ;  /* 0x00016200ff0877ac */ /* 0x000ea20008000c00 */
[----:B------:R-:W3:Y:S01]  /*1680*/  LDCU UR12, c[0x0][0xb0c] ;  /* 0x00016180ff0c77ac */ /* 0x000ee20008000800 */
[----:B------:R-:W4:Y:S01]  /*1690*/  LDCU UR13, c[0x0][0xb20] ;  /* 0x00016400ff0d77ac */ /* 0x000f220008000800 */
[----:B--2---:R-:W-:Y:S02]  /*16a0*/  UIMAD.WIDE.U32 UR6, UR16, UR8, URZ ;  /* 0x00000008100672a5 */ /* 0x004fe4000f8e00ff */
[----:B------:R-:W-:Y:S02]  /*16b0*/  UIMAD.WIDE.U32 UR4, UR20, UR11, URZ ;  /* 0x0000000b140472a5 */ /* 0x000fe4000f8e00ff */
[----:B---3--:R-:W-:Y:S02]  /*16c0*/  UISETP.NE.AND UP2, UPT, UR12, 0x1, UPT ;  /* 0x000000010c00788c */ /* 0x008fe4000bf45270 */
[----:B------:R-:W-:Y:S01]  /*16d0*/  UISETP.NE.AND UP1, UPT, UR10, 0x1, UPT ;  /* 0x000000010a00788c */ /* 0x000fe2000bf25270 */
[----:B------:R-:W-:-:S02]  /*16e0*/  UMOV UR6, UR7 ;  /* 0x0000000700067c82 */ /* 0x000fc40008000000 */
[----:B------:R-:W-:Y:S01]  /*16f0*/  UMOV UR4, UR5 ;  /* 0x0000000500047c82 */ /* 0x000fe20008000000 */
[----:B------:R-:W-:Y:S02]  /*1700*/  USHF.R.U32.HI UR6, URZ, UR9, UR6 ;  /* 0x00000009ff067299 */ /* 0x000fe40008011606 */
[----:B----4-:R-:W-:Y:S02]  /*1710*/  USHF.R.U32.HI UR4, URZ, UR13, UR4 ;  /* 0x0000000dff047299 */ /* 0x010fe40008011604 */
[----:B------:R-:W-:Y:S02]  /*1720*/  USEL UR5, UR16, UR6, !UP2 ;  /* 0x0000000610057287 */ /* 0x000fe4000d000000 */
[----:B------:R-:W-:-:S04]  /*1730*/  USEL UR4, UR20, UR4, !UP1 ;  /* 0x0000000414047287 */ /* 0x000fc8000c800000 */
[----:B------:R-:W-:Y:S02]  /*1740*/  UIADD3 UR6, UPT, UPT, UR5, -UR4, URZ ;  /* 0x8000000405067290 */ /* 0x000fe4000fffe0ff */
[----:B------:R-:W-:Y:S02]  /*1750*/  UIADD3 UR4, UPT, UPT, -UR5, UR4, URZ ;  /* 0x0000000405047290 */ /* 0x000fe4000fffe1ff */
[----:B------:R-:W-:Y:S02]  /*1760*/  UIMAD UR20, UR6, UR10, UR20 ;  /* 0x0000000a061472a4 */ /* 0x000fe4000f8e0214 */
[----:B------:R-:W-:-:S12]  /*1770*/  UIMAD UR16, UR4, UR12, UR16 ;  /* 0x0000000c041072a4 */ /* 0x000fd8000f8e0210 */
.L_x_20:
[----:B------:R-:W-:Y:S05]  /*1780*/  BRA.U !UP5, `(.L_x_21) ;  /* 0x000000010d0c7547 */ /* 0x000fea000b800000 */
[----:B------:R-:W-:Y:S01]  /*1790*/  UCGABAR_WAIT ;  /* 0x0000000000007dc7 */ /* 0x000fe20008000000 */
[----:B------:R-:W-:Y:S01]  /*17a0*/  CCTL.IVALL ;  /* 0x00000000ff00798f */ /* 0x000fe20002000000 */
[----:B------:R-:W-:Y:S05]  /*17b0*/  BRA `(.L_x_22) ;  /* 0x0000000000047947 */ /* 0x000fea0003800000 */
.L_x_21:
[----:B------:R-:W-:Y:S06]  /*17c0*/  BAR.SYNC.DEFER_BLOCKING 0x0 ;  /* 0x0000000000007b1d */ /* 0x000fec0000010000 */
.L_x_22:
[----:B------:R-:W-:Y:S05]  /*17d0*/  BRA.U UP0, `(.L_x_23) ;  /* 0x0000001500547547 */ /* 0x000fea000b800000 */
[----:B------:R-:W2:Y:S01]  /*17e0*/  LDCU UR7, c[0x0][0x38c] ;  /* 0x00007180ff0777ac */ /* 0x000ea20008000800 */
[----:B------:R-:W3:Y:S01]  /*17f0*/  S2UR UR8, SR_CgaCtaId ;  /* 0x00000000000879c3 */ /* 0x000ee20000008800 */
[----:B------:R-:W-:Y:S01]  /*1800*/  PLOP3.LUT P1, PT, PT, PT, UP3, 0x80, 0x8 ;  /* 0x000000000008781c */ /* 0x000fe20003f2f038 */
[----:B------:R-:W-:Y:S01]  /*1810*/  IMAD.MOV.U32 R12, RZ, RZ, 0x1 ;  /* 0x00000001ff0c7424 */ /* 0x000fe200078e00ff */
[----:B------:R-:W-:Y:S01]  /*1820*/  UMOV UR21, 0x400 ;  /* 0x0000040000157882 */ /* 0x000fe20000000000 */
[----:B------:R-:W-:Y:S01]  /*1830*/  UISETP.NE.AND UP1, UPT, UR17, URZ, UPT ;  /* 0x000000ff1100728c */ /* 0x000fe2000bf25270 */
[----:B------:R-:W-:Y:S01]  /*1840*/  ISETP.EQ.OR P2, PT, R0, RZ, P3 ;  /* 0x000000ff0000720c */ /* 0x000fe20001f42670 */
[----:B------:R-:W-:Y:S01]  /*1850*/  USHF.L.U32 UR5, UR32, 0x5, URZ ;  /* 0x0000000520057899 */ /* 0x000fe200080006ff */
[----:B------:R-:W-:Y:S02]  /*1860*/  PLOP3.LUT P1, PT, P1, PT, PT, 0x8, 0x80 ;  /* 0x000000000080781c */ /* 0x000fe40000f2e170 */
[----:B------:R-:W-:Y:S01]  /*1870*/  CS2R R10, SRZ ;  /* 0x00000000000a7805 */ /* 0x000fe2000001ff00 */
[----:B------:R-:W-:Y:S01]  /*1880*/  IMAD.MOV.U32 R9, RZ, RZ, RZ ;  /* 0x000000ffff097224 */ /* 0x000fe200078e00ff */
[----:B------:R-:W4:Y:S01]  /*1890*/  LDCU UR43, c[0x0][0x370] ;  /* 0x00006e00ff2b77ac */ /* 0x000f220008000800 */
[----:B------:R-:W-:Y:S01]  /*18a0*/  IMAD.MOV.U32 R8, RZ, RZ, 0x1 ;  /* 0x00000001ff087424 */ /* 0x000fe200078e00ff */
[----:B------:R-:W-:Y:S01]  /*18b0*/  USEL UR25, UR38, 0x2, UP1 ;  /* 0x0000000226197887 */ /* 0x000fe20008800000 */
[----:B------:R-:W1:Y:S01]  /*18c0*/  LDCU.64 UR28, c[0x0][0x348] ;  /* 0x00006900ff1c77ac */ /* 0x000e620008000a00 */
[----:B--2---:R-:W-:-:S02]  /*18d0*/  UIADD3 UR6, UPT, UPT, UR7, 0x7f, URZ ;  /* 0x0000007f07067890 */ /* 0x004fc4000fffe0ff */
[----:B------:R-:W-:Y:S02]  /*18e0*/  UIADD3 UR48, UPT, UPT, UR7, 0xfe, URZ ;  /* 0x000000fe07307890 */ /* 0x000fe4000fffe0ff */
[----:B------:R-:W-:Y:S02]  /*18f0*/  USHF.R.S32.HI UR4, URZ, 0x1f, UR6 ;  /* 0x0000001fff047899 */ /* 0x000fe40008011406 */
[----:B---3--:R-:W-:Y:S02]  /*1900*/  ULEA UR21, UR8, UR21, 0x18 ;  /* 0x0000001508157291 */ /* 0x008fe4000f8ec0ff */
[----:B------:R-:W-:Y:S02]  /*1910*/  ULEA.HI UR4, UR4, UR6, URZ, 0x7 ;  /* 0x0000000604047291 */ /* 0x000fe4000f8f38ff */
[----:B------:R-:W-:Y:S02]  /*1920*/  UIADD3 UR6, UPT, UPT, UR7, -0x1, URZ ;  /* 0xffffffff07067890 */ /* 0x000fe4000fffe0ff */
[----:B------:R-:W-:-:S02]  /*1930*/  USHF.R.S32.HI UR45, URZ, 0x7, UR4 ;  /* 0x00000007ff2d7899 */ /* 0x000fc40008011404 */
[----:B------:R-:W-:Y:S02]  /*1940*/  UISETP.GE.U32.AND UP2, UPT, UR6, -0xff, UPT ;  /* 0xffffff010600788c */ /* 0x000fe4000bf46070 */
[----:B------:R-:W-:Y:S01]  /*1950*/  UISETP.LT.U32.AND UP0, UPT, UR45, 0x8, UPT ;  /* 0x000000082d00788c */ /* 0x000fe2000bf01070 */
[----:B------:R-:W2:Y:S03]  /*1960*/  LDCU UR41, c[0x0][0x374] ;  /* 0x00006e80ff2977ac */ /* 0x000ea60008000800 */
[----:B------:R-:W-:Y:S02]  /*1970*/  USEL UR44, UR45, 0x8, UP0 ;  /* 0x000000082d2c7887 */ /* 0x000fe40008000000 */
[----:B------:R-:W-:Y:S02]  /*1980*/  ULOP3.LUT UR46, UR5, 0x20, URZ, 0xe2, !UPT ;  /* 0x00000020052e7892 */ /* 0x000fe4000f8ee2ff */
[----:B------:R-:W-:-:S02]  /*1990*/  UIADD3 UR24, UPT, UPT, UR44, -0x1, URZ ;  /* 0xffffffff2c187890 */ /* 0x000fc4000fffe0ff */
[----:B------:R-:W-:Y:S02]  /*19a0*/  @UP2 UIADD3 UR24, UPT, UPT, UR44, URZ, URZ ;  /* 0x000000ff2c182290 */ /* 0x000fe4000fffe0ff */
[----:B------:R-:W-:Y:S02]  /*19b0*/  UIADD3 UR38, UPT, UPT, UR21, 0x4400, UR31 ;  /* 0x0000440015267890 */ /* 0x000fe4000fffe01f */
[----:B------:R-:W-:Y:S02]  /*19c0*/  UIADD3 UR37, UPT, UPT, UR21, 0x14400, UR30 ;  /* 0x0001440015257890 */ /* 0x000fe4000fffe01e */
[----:B------:R-:W-:Y:S02]  /*19d0*/  UIADD3 UR47, UPT, UPT, UR45, -UR44, URZ ;  /* 0x8000002c2d2f7290 */ /* 0x000fe4000fffe0ff */
[----:B------:R-:W-:Y:S01]  /*19e0*/  UIADD3 UR24, UPT, UPT, UR24, 0x1, URZ ;  /* 0x0000000118187890 */ /* 0x000fe2000fffe0ff */
[----:B-12-4-:R-:W-:-:S11]  /*19f0*/  UMOV UR7, URZ ;  /* 0x000000ff00077c82 */ /* 0x016fd60008000000 */
.L_x_43:
[----:B-1----:R-:W1:Y:S02]  /*1a00*/  S2UR UR4, SR_CgaCtaId ;  /* 0x00000000000479c3 */ /* 0x002e640000008800 */
[----:B-1----:R-:W-:-:S09]  /*1a10*/  UISETP.NE.AND UP0, UPT, UR4, URZ, UPT ;  /* 0x000000ff0400728c */ /* 0x002fd2000bf05270 */
[----:B------:R-:W-:Y:S05]  /*1a20*/  BRA.U UP0, `(.L_x_24) ;  /* 0x0000000100287547 */ /* 0x000fea000b800000 */
[----:B------:R-:W-:Y:S02]  /*1a30*/  LEA R0, R9, UR21, 0x3 ;  /* 0x0000001509007c11 */ /* 0x000fe4000f8e18ff */
[----:B------:R-:W-:-:S04]  /*1a40*/  SHF.L.U32 R3, R8, 0x1f, RZ ;  /* 0x0000001f08037819 */ /* 0x000fc800000006ff */
[----:B------:R-:W1:Y:S02]  /*1a50*/  SYNCS.PHASECHK.TRANS64.TRYWAIT P0, [R0+URZ+0x120], R3 ;  /* 0x00012003000075a7 */ /* 0x000e6400080011ff */
[----:B-1----:R-:W-:Y:S05]  /*1a60*/  @!P0 BRA `(.L_x_25) ;  /* 0x0000006000888947 */ /* 0x002fea0003800000 */
.L_x_117:
[----:B------:R2:W-:Y:S01]  /*1a70*/  SYNCS.ARRIVE.TRANS64.A1T0 RZ, [R0+URZ+0x110], RZ ;  /* 0x000110ff00ff79a7 */ /* 0x0005e200081000ff */
[----:B------:R-:W-:-:S05]  /*1a80*/  VIADD R9, R9, 0x1 ;  /* 0x0000000109097836 */ /* 0x000fca0000000000 */
[----:B------:R-:W-:-:S04]  /*1a90*/  ISETP.NE.AND P0, PT, R9, 0x2, PT ;  /* 0x000000020900780c */ /* 0x000fc80003f05270 */
[----:B-1----:R-:W-:Y:S02]  /*1aa0*/  SEL R3, RZ, 0x1, P0 ;  /* 0x00000001ff037807 */ /* 0x002fe40000000000 */
[----:B------:R-:W-:Y:S02]  /*1ab0*/  SEL R9, R9, RZ, P0 ;  /* 0x000000ff09097207 */ /* 0x000fe40000000000 */
[----:B------:R-:W-:-:S07]  /*1ac0*/  LOP3.LUT R8, R8, R3, RZ, 0x3c, !PT ;  /* 0x0000000308087212 */ /* 0x000fce00078e3cff */
.L_x_24:
[----:B------:R-:W-:Y:S01]  /*1ad0*/  ULEA UR4, UR7, UR21, 0x3 ;  /* 0x0000001507047291 */ /* 0x000fe2000f8e18ff */
[----:B--2---:R-:W-:Y:S01]  /*1ae0*/  SHF.L.U32 R0, R12, 0x1f, RZ ;  /* 0x0000001f0c007819 */ /* 0x004fe200000006ff */
[----:B------:R-:W-:Y:S02]  /*1af0*/  UISETP.GE.U32.AND UP0, UPT, UR48, 0xff, UPT ;  /* 0x000000ff3000788c */ /* 0x000fe4000bf06070 */
[----:B------:R-:W-:Y:S02]  /*1b00*/  ULEA UR11, UR20, UR49, 0x1 ;  /* 0x00000031140b7291 */ /* 0x000fe4000f8e08ff */
[----:B------:R-:W-:Y:S02]  /*1b10*/  ULEA UR35, UR16, UR46, 0x6 ;  /* 0x0000002e10237291 */ /* 0x000fe4000f8e30ff */
[----:B------:R-:W-:Y:S01]  /*1b20*/  USHF.L.U32 UR11, UR11, 0x6, URZ ;  /* 0x000000060b0b7899 */ /* 0x000fe200080006ff */
[----:B------:R1:W2:Y:S01]  /*1b30*/  SYNCS.PHASECHK.TRANS64.TRYWAIT P0, [UR4+0x40], R0 ;  /* 0x00004000ff0075a7 */ /* 0x0002a20008001104 */
[----:B------:R-:W-:Y:S01]  /*1b40*/  UMOV UR6, URZ ;  /* 0x000000ff00067c82 */ /* 0x000fe20008000000 */
[----:B------:R-:W-:Y:S09]  /*1b50*/  BRA.U !UP0, `(.L_x_26) ;  /* 0x0000000108c07547 */ /* 0x000ff2000b800000 */
[----:B------:R-:W-:Y:S01]  /*1b60*/  UMOV UR13, URZ ;  /* 0x000000ff000d7c82 */ /* 0x000fe20008000000 */
[----:B------:R-:W-:-:S05]  /*1b70*/  UMOV UR4, UR7 ;  /* 0x0000000700047c82 */ /* 0x000fca0008000000 */
.L_x_32:
[----:B------:R-:W-:Y:S01]  /*1b80*/  ULEA UR33, UR4, UR21, 0x3 ;  /* 0x0000001504217291 */ /* 0x000fe2000f8e18ff */
[----:B--2---:R-:W-:Y:S01]  /*1b90*/  @!P3 MOV R2, 0x6000 ;  /* 0x000060000002b802 */ /* 0x004fe20000000f00 */
[----:B--2-4-:R-:W-:Y:S10]  /*1ba0*/  @P0 BRA `(.L_x_27) ;  /* 0x00000000000c0947 */ /* 0x014ff40003800000 */
[----:B------:R-:W-:-:S04]  /*1bb0*/  SHF.L.U32 R3, R12, 0x1f, RZ ;  /* 0x0000001f0c037819 */ /* 0x000fc800000006ff */
[----:B------:R-:W2:Y:S02]  /*1bc0*/  SYNCS.PHASECHK.TRANS64.TRYWAIT P0, [UR33+0x40], R3 ;  /* 0x00004003ff0075a7 */ /* 0x000ea40008001121 */
[----:B--2---:R-:W-:Y:S05]  /*1bd0*/  @!P0 BRA `(.L_x_28) ;  /* 0x0000006000408947 */ /* 0x004fea0003800000 */
.L_x_27:
[----:B------:R2:W-:Y:S01]  /*1be0*/  @!P3 SYNCS.ARRIVE.TRANS64 RZ, [UR33], R2 ;  /* 0x00000002ffffb9a7 */ /* 0x0005e20008000021 */
[----:B------:R-:W-:-:S04]  /*1bf0*/  ULOP3.LUT UR5, UR25, 0x2, URZ, 0xfc, !UPT ;  /* 0x0000000219057892 */ /* 0x000fc8000f8efcff */
[----:B------:R-:W-:-:S09]  /*1c00*/  UISETP.NE.AND UP0, UPT, UR5, 0x2, UPT ;  /* 0x000000020500788c */ /* 0x000fd2000bf05270 */
[----:B------:R-:W-:Y:S05]  /*1c10*/  BRA.U UP0, `(.L_x_29) ;  /* 0x0000000100047547 */ /* 0x000fea000b800000 */
[----:B------:R-:W-:Y:S05]  /*1c20*/  BPT.TRAP 0x1 ;  /* 0x000000040000795c */ /* 0x000fea0000300000 */
.L_x_29:
[----:B------:R-:W-:Y:S04]  /*1c30*/  BSSY.RECONVERGENT B0, `(.L_x_30) ;  /* 0x0000003000007945 */ /* 0x000fe80003800200 */
[----:B------:R-:W-:Y:S05]  /*1c40*/  @P2 BRA `(.L_x_31) ;  /* 0x0000000000042947 */ /* 0x000fea0003800000 */
[----:B------:R-:W-:Y:S05]  /*1c50*/  BPT.TRAP 0x1 ;  /* 0x000000040000795c */ /* 0x000fea0000300000 */
.L_x_31:
[----:B------:R-:W-:Y:S05]  /*1c60*/  BSYNC.RECONVERGENT B0 ;  /* 0x0000000000007941 */ /* 0x000fea0003800200 */
.L_x_30:
[----:B------:R-:W-:Y:S02]  /*1c70*/  UIADD3 UR5, UPT, UPT, UR4, 0x1, URZ ;  /* 0x0000000104057890 */ /* 0x000fe4000fffe0ff */
[----:B------:R-:W-:Y:S02]  /*1c80*/  ULEA UR32, UR4, UR31, 0xd ;  /* 0x0000001f04207291 */ /* 0x000fe4000f8e68ff */
[----:B------:R-:W-:Y:S02]  /*1c90*/  UISETP.NE.AND UP0, UPT, UR5, 0x8, UPT ;  /* 0x000000080500788c */ /* 0x000fe4000bf05270 */
[----:B------:R-:W-:Y:S02]  /*1ca0*/  ULEA UR8, UR4, UR30, 0xe ;  /* 0x0000001e04087291 */ /* 0x000fe4000f8e70ff */
[----:B------:R-:W-:Y:S02]  /*1cb0*/  USEL UR6, URZ, 0x1, UP0 ;  /* 0x00000001ff067887 */ /* 0x000fe40008000000 */
[----:B------:R-:W-:-:S02]  /*1cc0*/  USEL UR7, UR5, URZ, UP0 ;  /* 0x000000ff05077287 */ /* 0x000fc40008000000 */
[----:B------:R-:W-:Y:S02]  /*1cd0*/  UIADD3 UR4, UP0, UPT, UR28, 0x180, URZ ;  /* 0x000001801c047890 */ /* 0x000fe4000ff1e0ff */
[----:B------:R-:W-:Y:S01]  /*1ce0*/  ULEA UR5, UR7, UR21, 0x3 ;  /* 0x0000001507057291 */ /* 0x000fe2000f8e18ff */
[----:B------:R-:W-:Y:S01]  /*1cf0*/  LOP3.LUT R12, R12, UR6, RZ, 0x3c, !PT ;  /* 0x000000060c0c7c12 */ /* 0x000fe2000f8e3cff */
[----:B------:R-:W-:Y:S02]  /*1d00*/  USHF.L.U32 UR34, UR13, 0x7, URZ ;  /* 0x000000070d227899 */ /* 0x000fe400080006ff */
[----:B------:R-:W-:Y:S01]  /*1d10*/  UIADD3 UR13, UPT, UPT, UR13, 0x1, URZ ;  /* 0x000000010d0d7890 */ /* 0x000fe2000fffe0ff */
[----:B-1----:R-:W-:Y:S01]  /*1d20*/  SHF.L.U32 R0, R12, 0x1f, RZ ;  /* 0x0000001f0c007819 */ /* 0x002fe200000006ff */
[----:B------:R-:W-:Y:S02]  /*1d30*/  UIADD3 UR14, UP1, UPT, UR28, 0x80, URZ ;  /* 0x000000801c0e7890 */ /* 0x000fe4000ff3e0ff */
[----:B------:R-:W-:Y:S01]  /*1d40*/  UIADD3 UR32, UPT, UPT, UR21, 0x4400, UR32 ;  /* 0x0000440015207890 */ /* 0x000fe2000fffe020 */
[----:B------:R3:W4:Y:S01]  /*1d50*/  SYNCS.PHASECHK.TRANS64.TRYWAIT P0, [UR5+0x40], R0 ;  /* 0x00004000ff0075a7 */ /* 0x0007220008001105 */
[----:B------:R-:W-:-:S02]  /*1d60*/  UIADD3.X UR5, UPT, UPT, URZ, UR29, URZ, UP0, !UPT ;  /* 0x0000001dff057290 */ /* 0x000fc400087fe4ff */
[----:B------:R-:W-:Y:S02]  /*1d70*/  UISETP.NE.AND UP0, UPT, UR13, UR24, UPT ;  /* 0x000000180d00728c */ /* 0x000fe4000bf05270 */
[----:B------:R-:W-:Y:S02]  /*1d80*/  UIADD3.X UR15, UPT, UPT, URZ, UR29, URZ, UP1, !UPT ;  /* 0x0000001dff0f7290 */ /* 0x000fe40008ffe4ff */
[----:B------:R-:W-:Y:S02]  /*1d90*/  UPRMT UR16, URZ, 0x5410, UR27 ;  /* 0x00005410ff107896 */ /* 0x000fe4000800001b */
[----:B------:R-:W-:Y:S02]  /*1da0*/  UIADD3 UR8, UPT, UPT, UR21, 0x14400, UR8 ;  /* 0x0001440015087890 */ /* 0x000fe4000fffe008 */
[----:B------:R-:W-:Y:S01]  /*1db0*/  UPRMT UR6, URZ, 0x5410, UR26 ;  /* 0x00005410ff067896 */ /* 0x000fe2000800001a */
[----:B------:R-:W-:Y:S01]  /*1dc0*/  UMOV UR18, 0x0 ;  /* 0x0000000000127882 */ /* 0x000fe20000000000 */
[----:B------:R-:W-:Y:S01]  /*1dd0*/  UMOV UR19, 0x10000000 ;  /* 0x1000000000137882 */ /* 0x000fe20000000000 */
[----:B------:R-:W-:Y:S01]  /*1de0*/  UMOV UR12, UR36 ;  /* 0x00000024000c7c82 */ /* 0x000fe20008000000 */
[----:B------:R-:W-:Y:S01]  /*1df0*/  UMOV UR9, UR33 ;  /* 0x0000002100097c82 */ /* 0x000fe20008000000 */
[----:B------:R-:W-:Y:S01]  /*1e00*/  UMOV UR10, UR34 ;  /* 0x00000022000a7c82 */ /* 0x000fe20008000000 */
[----:B------:R-:W-:Y:S03]  /*1e10*/  UTMALDG.3D.MULTICAST [UR32], [UR14], UR16, desc[UR18] ;  /* 0x000012200e0073b4 */ /* 0x000fe60008011810 */
[----:B------:R1:W-:Y:S02]  /*1e20*/  UTMALDG.3D.MULTICAST [UR8], [UR4], UR6, desc[UR18] ;  /* 0x00001208040073b4 */ /* 0x0003e40008011806 */
[----:B-1----:R-:W-:Y:S01]  /*1e30*/  UMOV UR6, UR24 ;  /* 0x0000001800067c82 */ /* 0x002fe20008000000 */
[----:B------:R-:W-:Y:S01]  /*1e40*/  UMOV UR4, UR7 ;  /* 0x0000000700047c82 */ /* 0x000fe20008000000 */
[----:B---3--:R-:W-:Y:S05]  /*1e50*/  BRA.U UP0, `(.L_x_32) ;  /* 0xfffffffd00487547 */ /* 0x008fea000b83ffff */
.L_x_26:
[----:B------:R-:W-:Y:S01]  /*1e60*/  ULEA UR4, UR7, UR21, 0x3 ;  /* 0x0000001507047291 */ /* 0x000fe2000f8e18ff */
[----:B-1----:R-:W-:Y:S01]  /*1e70*/  SHF.L.U32 R0, R12, 0x1f, RZ ;  /* 0x0000001f0c007819 */ /* 0x002fe200000006ff */
[----:B------:R-:W-:Y:S01]  /*1e80*/  @!P1 SYNCS.ARRIVE.TRANS64.A1T0 RZ, [UR21+0xa8], RZ ;  /* 0x0000a8ffffff99a7 */ /* 0x000fe20008100015 */
[----:B------:R-:W-:-:S06]  /*1e90*/  UISETP.GT.AND UP0, UPT, UR45, UR44, UPT ;  /* 0x0000002c2d00728c */ /* 0x000fcc000bf04270 */
[----:B--2-4-:R1:W2:Y:S03]  /*1ea0*/  SYNCS.PHASECHK.TRANS64.TRYWAIT P0, [UR4+0x40], R0 ;  /* 0x00004000ff0075a7 */ /* 0x0142a60008001104 */
[----:B------:R-:W-:Y:S05]  /*1eb0*/  BRA.U !UP0, `(.L_x_33) ;  /* 0x0000000108bc7547 */ /* 0x000fea000b800000 */
[----:B------:R-:W-:Y:S01]  /*1ec0*/  UIADD3 UR13, UPT, UPT, UR47, UR6, URZ ;  /* 0x000000062f0d7290 */ /* 0x000fe2000fffe0ff */
[----:B------:R-:W-:-:S11]  /*1ed0*/  UMOV UR4, UR7 ;  /* 0x0000000700047c82 */ /* 0x000fd60008000000 */
.L_x_39:
[----:B------:R-:W-:Y:S01]  /*1ee0*/  ULEA UR17, UR4, UR21, 0x3 ;  /* 0x0000001504117291 */ /* 0x000fe2000f8e18ff */
[----:B--2---:R-:W-:Y:S01]  /*1ef0*/  @!P3 MOV R2, 0x6000 ;  /* 0x000060000002b802 */ /* 0x004fe20000000f00 */
[----:B--2-4-:R-:W-:Y:S10]  /*1f00*/  @P0 BRA `(.L_x_34) ;  /* 0x00000000000c0947 */ /* 0x014ff40003800000 */
[----:B------:R-:W-:-:S04]  /*1f10*/  SHF.L.U32 R3, R12, 0x1f, RZ ;  /* 0x0000001f0c037819 */ /* 0x000fc800000006ff */
[----:B------:R-:W2:Y:S02]  /*1f20*/  SYNCS.PHASECHK.TRANS64.TRYWAIT P0, [UR17+0x40], R3 ;  /* 0x00004003ff0075a7 */ /* 0x000ea40008001111 */
[----:B--2---:R-:W-:Y:S05]  /*1f30*/  @!P0 BRA `(.L_x_35) ;  /* 0x0000005c00808947 */ /* 0x004fea0003800000 */
.L_x_34:
[----:B------:R2:W-:Y:S01]  /*1f40*/  @!P3 SYNCS.ARRIVE.TRANS64 RZ, [UR17], R2 ;  /* 0x00000002ffffb9a7 */ /* 0x0005e20008000011 */
[----:B------:R-:W-:-:S04]  /*1f50*/  ULOP3.LUT UR5, UR25, 0x2, URZ, 0xfc, !UPT ;  /* 0x0000000219057892 */ /* 0x000fc8000f8efcff */
[----:B------:R-:W-:-:S09]  /*1f60*/  UISETP.NE.AND UP0, UPT, UR5, 0x2, UPT ;  /* 0x000000020500788c */ /* 0x000fd2000bf05270 */
[----:B------:R-:W-:Y:S05]  /*1f70*/  BRA.U UP0, `(.L_x_36) ;  /* 0x0000000100047547 */ /* 0x000fea000b800000 */
[----:B------:R-:W-:Y:S05]  /*1f80*/  BPT.TRAP 0x1 ;  /* 0x000000040000795c */ /* 0x000fea0000300000 */
.L_x_36:
[----:B------:R-:W-:Y:S04]  /*1f90*/  BSSY.RECONVERGENT B0, `(.L_x_37) ;  /* 0x0000003000007945 */ /* 0x000fe80003800200 */
[----:B------:R-:W-:Y:S05]  /*1fa0*/  @P2 BRA `(.L_x_38) ;  /* 0x0000000000042947 */ /* 0x000fea0003800000 */
[----:B------:R-:W-:Y:S05]  /*1fb0*/  BPT.TRAP 0x1 ;  /* 0x000000040000795c */ /* 0x000fea0000300000 */
.L_x_38:
[----:B------:R-:W-:Y:S05]  /*1fc0*/  BSYNC.RECONVERGENT B0 ;  /* 0x0000000000007941 */ /* 0x000fea0003800200 */
.L_x_37:
[----:B------:R-:W-:Y:S02]  /*1fd0*/  UIADD3 UR5, UPT, UPT, UR4, 0x1, URZ ;  /* 0x0000000104057890 */ /* 0x000fe4000fffe0ff */
[----:B------:R-:W-:Y:S02]  /*1fe0*/  UIADD3 UR14, UP1, UPT, UR28, 0x80, URZ ;  /* 0x000000801c0e7890 */ /* 0x000fe4000ff3e0ff */
[----:B------:R-:W-:Y:S02]  /*1ff0*/  UISETP.NE.AND UP0, UPT, UR5, 0x8, UPT ;  /* 0x000000080500788c */ /* 0x000fe4000bf05270 */
[----:B------:R-:W-:Y:S02]  /*2000*/  ULEA UR16, UR4, UR38, 0xd ;  /* 0x0000002604107291 */ /* 0x000fe4000f8e68ff */
[----:B------:R-:W-:Y:S02]  /*2010*/  USEL UR8, URZ, 0x1, UP0 ;  /* 0x00000001ff087887 */ /* 0x000fe40008000000 */
[----:B------:R-:W-:-:S02]  /*2020*/  USEL UR7, UR5, URZ, UP0 ;  /* 0x000000ff05077287 */ /* 0x000fc40008000000 */
[----:B------:R-:W-:Y:S02]  /*2030*/  UIADD3 UR22, UP0, UPT, UR28, 0x180, URZ ;  /* 0x000001801c167890 */ /* 0x000fe4000ff1e0ff */
[----:B------:R-:W-:Y:S01]  /*2040*/  ULEA UR5, UR7, UR21, 0x3 ;  /* 0x0000001507057291 */ /* 0x000fe2000f8e18ff */
[----:B------:R-:W-:Y:S01]  /*2050*/  LOP3.LUT R12, R12, UR8, RZ, 0x3c, !PT ;  /* 0x000000080c0c7c12 */ /* 0x000fe2000f8e3cff */
[----:B------:R-:W-:Y:S02]  /*2060*/  ULEA UR8, UR4, UR37, 0xe ;  /* 0x0000002504087291 */ /* 0x000fe4000f8e70ff */
[----:B------:R-:W-:Y:S01]  /*2070*/  USHF.L.U32 UR18, UR6, 0x7, URZ ;  /* 0x0000000706127899 */ /* 0x000fe200080006ff */
[----:B-1----:R-:W-:Y:S01]  /*2080*/  SHF.L.U32 R0, R12, 0x1f, RZ ;  /* 0x0000001f0c007819 */ /* 0x002fe200000006ff */
[----:B------:R-:W-:Y:S02]  /*2090*/  UPRMT UR4, URZ, 0x5410, UR27 ;  /* 0x00005410ff047896 */ /* 0x000fe4000800001b */
[----:B------:R-:W-:Y:S01]  /*20a0*/  UIADD3.X UR15, UPT, UPT, URZ, UR29, URZ, UP1, !UPT ;  /* 0x0000001dff0f7290 */ /* 0x000fe20008ffe4ff */
[----:B------:R3:W4:Y:S01]  /*20b0*/  SYNCS.PHASECHK.TRANS64.TRYWAIT P0, [UR5+0x40], R0 ;  /* 0x00004000ff0075a7 */ /* 0x0007220008001105 */
[----:B------:R-:W-:-:S02]  /*20c0*/  UPRMT UR5, URZ, 0x5410, UR26 ;  /* 0x00005410ff057896 */ /* 0x000fc4000800001a */
[----:B------:R-:W-:Y:S01]  /*20d0*/  UIADD3.X UR23, UPT, UPT, URZ, UR29, URZ, UP0, !UPT ;  /* 0x0000001dff177290 */ /* 0x000fe200087fe4ff */
[----:B------:R-:W-:Y:S01]  /*20e0*/  UMOV UR32, 0x0 ;  /* 0x0000000000207882 */ /* 0x000fe20000000000 */
[----:B------:R-:W-:Y:S01]  /*20f0*/  UMOV UR33, 0x10000000 ;  /* 0x1000000000217882 */ /* 0x000fe20000000000 */
[----:B------:R-:W-:Y:S01]  /*2100*/  UMOV UR19, UR35 ;  /* 0x0000002300137c82 */ /* 0x000fe20008000000 */
[----:B------:R-:W-:Y:S01]  /*2110*/  UMOV UR20, UR36 ;  /* 0x0000002400147c82 */ /* 0x000fe20008000000 */
[----:B------:R-:W-:Y:S01]  /*2120*/  UMOV UR12, UR36 ;  /* 0x00000024000c7c82 */ /* 0x000fe20008000000 */
[----:B------:R-:W-:Y:S01]  /*2130*/  UMOV UR9, UR17 ;  /* 0x0000001100097c82 */ /* 0x000fe20008000000 */
[----:B------:R-:W-:Y:S01]  /*2140*/  UMOV UR10, UR18 ;  /* 0x00000012000a7c82 */ /* 0x000fe20008000000 */
[----:B------:R1:W-:Y:S01]  /*2150*/  UTMALDG.3D.MULTICAST [UR16], [UR14], UR4, desc[UR32] ;  /* 0x000020100e0073b4 */ /* 0x0003e20008011804 */
[----:B------:R-:W-:-:S04]  /*2160*/  UIADD3 UR6, UPT, UPT, UR6, 0x1, URZ ;  /* 0x0000000106067890 */ /* 0x000fc8000fffe0ff */
[----:B------:R-:W-:Y:S01]  /*2170*/  UISETP.NE.AND UP0, UPT, UR6, UR13, UPT ;  /* 0x0000000d0600728c */ /* 0x000fe2000bf05270 */
[----:B------:R3:W-:Y:S01]  /*2180*/  UTMALDG.3D.MULTICAST [UR8], [UR22], UR5, desc[UR32] ;  /* 0x00002008160073b4 */ /* 0x0007e20008011805 */
[----:B-1----:R-:W-:-:S07]  /*2190*/  UMOV UR4, UR7 ;  /* 0x0000000700047c82 */ /* 0x002fce0008000000 */
[----:B---3--:R-:W-:Y:S05]  /*21a0*/  BRA.U UP0, `(.L_x_39) ;  /* 0xfffffffd004c7547 */ /* 0x008fea000b83ffff */
.L_x_33:
[C---:B------:R-:W-:Y:S01]  /*21b0*/  LEA R3, R11.reuse, UR21, 0x3 ;  /* 0x000000150b037c11 */ /* 0x040fe2000f8e18ff */
[----:B------:R-:W-:Y:S01]  /*21c0*/  NOP ;  /* 0x0000000000007918 */ /* 0x000fe20000000000 */
[----:B-1----:R-:W-:Y:S02]  /*21d0*/  SHF.L.U32 R0, R10, 0x1f, RZ ;  /* 0x0000001f0a007819 */ /* 0x002fe400000006ff */
[----:B------:R-:W-:Y:S02]  /*21e0*/  LEA R5, R11, UR21, 0x4 ;  /* 0x000000150b057c11 */ /* 0x000fe4000f8e20ff */
[----:B--2-4-:R-:W1:Y:S02]  /*21f0*/  SYNCS.PHASECHK.TRANS64.TRYWAIT P0, [R3+URZ+0xb0], R0 ;  /* 0x0000b000030075a7 */ /* 0x014e6400080011ff */
[----:B-1----:R-:W-:Y:S05]  /*2200*/  @!P0 BRA `(.L_x_40) ;  /* 0x0000005800e48947 */ /* 0x002fea0003800000 */
.L_x_120:
[----:B------:R-:W2:Y:S01]  /*2210*/  LDS.128 R4, [R5+0x140] ;  /* 0x0001400005047984 */ /* 0x000ea20000000c00 */
[----:B------:R-:W-:Y:S01]  /*2220*/  UISETP.GE.AND UP0, UPT, UR42, 0x1, UPT ;  /* 0x000000012a00788c */ /* 0x000fe2000bf06270 */
[----:B------:R-:W-:Y:S01]  /*2230*/  @!PT LDS RZ, [RZ] ;  /* 0x00000000fffff984 */ /* 0x000fe20000000800 */
[----:B------:R-:W-:Y:S01]  /*2240*/  @!PT LDS RZ, [RZ] ;  /* 0x00000000fffff984 */ /* 0x000fe20000000800 */
[----:B------:R-:W-:Y:S01]  /*2250*/  @!PT LDS RZ, [RZ] ;  /* 0x00000000fffff984 */ /* 0x000fe20000000800 */
[----:B------:R-:W-:Y:S01]  /*2260*/  @!PT LDS RZ, [RZ] ;  /* 0x00000000fffff984 */ /* 0x000fe20000000800 */
[----:B------:R3:W-:Y:S06]  /*2270*/  MEMBAR.ALL.CTA ;  /* 0x0000000000007992 */ /* 0x0007ec0000008000 */
[----:B---3--:R-:W3:Y:S01]  /*2280*/  FENCE.VIEW.ASYNC.S ;  /* 0x00000000000073c6 */ /* 0x008ee20000000000 */
[----:B--2---:R-:W-:-:S13]  /*2290*/  LOP3.LUT P0, RZ, R6, 0x1, RZ, 0xc0, !PT ;  /* 0x0000000106ff7812 */ /* 0x004fda000780c0ff */
[----:B---3--:R-:W-:Y:S01]  /*22a0*/  VOTEU.ANY UP1, P0 ;  /* 0x0000000000ff7886 */ /* 0x008fe20000020100 */
[----:B------:R-:W-:-:S13]  /*22b0*/  PLOP3.LUT P0, PT, PT, PT, UP1, 0x80, 0x8 ;  /* 0x000000000008781c */ /* 0x000fda0003f0f018 */
[----:B-1----:R-:W-:Y:S02]  /*22c0*/  @P0 LOP3.LUT R0, R5, 0xffff, RZ, 0xc0, !PT ;  /* 0x0000ffff05000812 */ /* 0x002fe400078ec0ff */
[----:B------:R-:W-:Y:S02]  /*22d0*/  @P0 MOV R2, R4 ;  /* 0x0000000400020202 */ /* 0x000fe40000000f00 */
[----:B------:R-:W-:Y:S01]  /*22e0*/  @P0 R2UR UR5, R0 ;  /* 0x00000000000502ca */ /* 0x000fe200000e0000 */
[----:B------:R-:W-:Y:S01]  /*22f0*/  VIADD R0, R3, 0xc0 ;  /* 0x000000c003007836 */ /* 0x000fe20000000000 */
[----:B------:R-:W-:Y:S02]  /*2300*/  @P0 SHF.R.U32.HI R4, RZ, 0x10, R5 ;  /* 0x00000010ff040819 */ /* 0x000fe40000011605 */
[----:B------:R-:W-:Y:S02]  /*2310*/  @P0 R2UR UR6, R2 ;  /* 0x00000000020602ca */ /* 0x000fe400000e0000 */
[----:B------:R-:W-:-:S02]  /*2320*/  PRMT R0, RZ, 0x654, R0 ;  /* 0x00000654ff007816 */ /* 0x000fc40000000000 */
[----:B------:R-:W-:Y:S02]  /*2330*/  @P0 R2UR UR4, R4 ;  /* 0x00000000040402ca */ /* 0x000fe400000e0000 */
[----:B------:R1:W-:Y:S03]  /*2340*/  SYNCS.ARRIVE.TRANS64.RED.A1T0 RZ, [R0+URZ], RZ ;  /* 0x000000ff00ff79a7 */ /* 0x0003e600081004ff */
[----:B------:R-:W-:-:S04]  /*2350*/  @UP1 UMOV UR39, UR5 ;  /* 0x0000000500271c82 */ /* 0x000fc80008000000 */
[----:B------:R-:W-:-:S04]  /*2360*/  @UP1 UMOV UR40, UR6 ;  /* 0x0000000600281c82 */ /* 0x000fc80008000000 */
[----:B------:R-:W-:Y:S01]  /*2370*/  @UP1 UMOV UR36, UR4 ;  /* 0x0000000400241c82 */ /* 0x000fe20008000000 */
[----:B------:R-:W-:Y:S05]  /*2380*/  BRA.U !UP0, `(.L_x_41) ;  /* 0x0000000108d47547 */ /* 0x000fea000b800000 */
[----:B------:R-:W2:Y:S01]  /*2390*/  LDCU.128 UR12, c[0x0][0xb10] ;  /* 0x00016200ff0c77ac */ /* 0x000ea20008000c00 */
[----:B------:R-:W3:Y:S01]  /*23a0*/  LDCU UR22, c[0x0][0xb20] ;  /* 0x00016400ff1677ac */ /* 0x000ee20008000800 */
[----:B------:R-:W4:Y:S01]  /*23b0*/  LDCU UR20, c[0x0][0xb0c] ;  /* 0x00016180ff1477ac */ /* 0x000f220008000800 */
[----:B------:R-:W1:Y:S01]  /*23c0*/  LDCU.64 UR8, c[0x0][0xb28] ;  /* 0x00016500ff0877ac */ /* 0x000e620008000a00 */
[----:B------:R-:W-:Y:S02]  /*23d0*/  UISETP.NE.AND UP3, UPT, UR42, 0x1, UPT ;  /* 0x000000012a00788c */ /* 0x000fe4000bf65270 */
[----:B--2---:R-:W-:Y:S02]  /*23e0*/  UIMAD.WIDE.U32 UR10, UR41, UR15, URZ ;  /* 0x0000000f290a72a5 */ /* 0x004fe4000f8e00ff */
[----:B------:R-:W-:Y:S02]  /*23f0*/  UIMAD.WIDE.U32 UR4, UR43, UR12, URZ ;  /* 0x0000000c2b0472a5 */ /* 0x000fe4000f8e00ff */
[----:B------:R-:W-:-:S02]  /*2400*/  UISETP.NE.AND UP0, UPT, UR14, 0x1, UPT ;  /* 0x000000010e00788c */ /* 0x000fc4000bf05270 */
[----:B------:R-:W-:Y:S01]  /*2410*/  UIMAD.WIDE.U32 UR18, UR39, UR15, URZ ;  /* 0x0000000f271272a5 */ /* 0x000fe2000f8e00ff */
[----:B------:R-:W-:Y:S02]  /*2420*/  UMOV UR10, UR11 ;  /* 0x0000000b000a7c82 */ /* 0x000fe40008000000 */
[----:B------:R-:W-:Y:S01]  /*2430*/  UMOV UR4, UR5 ;  /* 0x0000000500047c82 */ /* 0x000fe20008000000 */
[----:B---3--:R-:W-:Y:S02]  /*2440*/  USHF.R.U32.HI UR10, URZ, UR22, UR10 ;  /* 0x00000016ff0a7299 */ /* 0x008fe4000801160a */
[----:B----4-:R-:W-:Y:S02]  /*2450*/  UISETP.NE.AND UP2, UPT, UR20, 0x1, UPT ;  /* 0x000000011400788c */ /* 0x010fe4000bf45270 */
[----:B------:R-:W-:Y:S02]  /*2460*/  USHF.R.U32.HI UR4, URZ, UR13, UR4 ;  /* 0x0000000dff047299 */ /* 0x000fe40008011604 */
[----:B------:R-:W-:-:S02]  /*2470*/  USEL UR5, UR41, UR10, !UP0 ;  /* 0x0000000a29057287 */ /* 0x000fc4000c000000 */
[----:B------:R-:W-:Y:S02]  /*2480*/  USEL UR6, UR43, UR4, !UP2 ;  /* 0x000000042b067287 */ /* 0x000fe4000d000000 */
[----:B-1----:R-:W-:Y:S01]  /*2490*/  UIMAD.WIDE.U32 UR10, UR5, UR8, URZ ;  /* 0x00000008050a72a5 */ /* 0x002fe2000f8e00ff */
[----:B------:R-:W-:Y:S01]  /*24a0*/  UMOV UR4, UR19 ;  /* 0x0000001300047c82 */ /* 0x000fe20008000000 */
[----:B------:R-:W-:Y:S02]  /*24b0*/  UIMAD.WIDE.U32 UR16, UR40, UR12, URZ ;  /* 0x0000000c281072a5 */ /* 0x000fe4000f8e00ff */
[----:B------:R-:W-:-:S03]  /*24c0*/  UIMAD.WIDE.U32 UR18, UR6, UR8, URZ ;  /* 0x00000008061272a5 */ /* 0x000fc6000f8e00ff */
[----:B------:R-:W-:Y:S01]  /*24d0*/  UMOV UR10, UR11 ;  /* 0x0000000b000a7c82 */ /* 0x000fe20008000000 */
[----:B------:R-:W-:Y:S02]  /*24e0*/  USHF.R.U32.HI UR4, URZ, UR22, UR4 ;  /* 0x00000016ff047299 */ /* 0x000fe40008011604 */
[----:B------:R-:W-:Y:S01]  /*24f0*/  @UP3 USHF.R.U32.HI UR5, URZ, UR9, UR10 ;  /* 0x00000009ff053299 */ /* 0x000fe2000801160a */
[----:B------:R-:W-:Y:S01]  /*2500*/  UMOV UR16, UR17 ;  /* 0x0000001100107c82 */ /* 0x000fe20008000000 */
[----:B------:R-:W-:Y:S01]  /*2510*/  UMOV UR18, UR19 ;  /* 0x0000001300127c82 */ /* 0x000fe20008000000 */
[----:B------:R-:W-:Y:S02]  /*2520*/  USHF.R.U32.HI UR13, URZ, UR13, UR16 ;  /* 0x0000000dff0d7299 */ /* 0x000fe40008011610 */
[----:B------:R-:W-:Y:S02]  /*2530*/  USEL UR4, UR39, UR4, !UP0 ;  /* 0x0000000427047287 */ /* 0x000fe4000c000000 */
[----:B------:R-:W-:-:S02]  /*2540*/  @UP3 USHF.R.U32.HI UR6, URZ, UR9, UR18 ;  /* 0x00000009ff063299 */ /* 0x000fc40008011612 */
[----:B------:R-:W-:Y:S02]  /*2550*/  UIMAD UR10, UR42, UR5, URZ ;  /* 0x000000052a0a72a4 */ /* 0x000fe4000f8e02ff */
[----:B------:R-:W-:Y:S02]  /*2560*/  USEL UR5, UR40, UR13, !UP2 ;  /* 0x0000000d28057287 */ /* 0x000fe4000d000000 */
[----:B------:R-:W-:Y:S02]  /*2570*/  UIMAD UR12, UR42, UR6, URZ ;  /* 0x000000062a0c72a4 */ /* 0x000fe4000f8e02ff */
[----:B------:R-:W-:Y:S02]  /*2580*/  UISETP.GE.AND UP0, UPT, UR4, UR10, UPT ;  /* 0x0000000a0400728c */ /* 0x000fe4000bf06270 */
[----:B------:R-:W-:Y:S02]  /*2590*/  UIMAD.WIDE.U32 UR10, UR4, UR8, URZ ;  /* 0x00000008040a72a5 */ /* 0x000fe4000f8e00ff */
[----:B------:R-:W-:-:S02]  /*25a0*/  UISETP.GE.OR UP0, UPT, UR5, UR12, UP0 ;  /* 0x0000000c0500728c */ /* 0x000fc40008706670 */
        /* <DEDUP_REMOVED lines=19> */
.L_x_41:
[----:B------:R-:W2:Y:S02]  /*26e0*/  LDCU UR4, c[0x0][0xb30] ;  /* 0x00016600ff0477ac */ /* 0x000ea40008000800 */
[----:B--2---:R-:W-:-:S09]  /*26f0*/  UISETP.NE.AND UP0, UPT, UR4, 0x1, UPT ;  /* 0x000000010400788c */ /* 0x004fd2000bf05270 */
[----:B------:R-:W-:Y:S05]  /*2700*/  BRA.U UP0, `(.L_x_42) ;  /* 0x0000000100447547 */ /* 0x000fea000b800000 */
        /* <DEDUP_REMOVED lines=17> */
.L_x_42:
[----:B------:R-:W-:Y:S01]  /*2820*/  VIADD R11, R11, 0x1 ;  /* 0x000000010b0b7836 */ /* 0x000fe20000000000 */
[----:B------:R-:W-:Y:S01]  /*2830*/  PLOP3.LUT P1, PT, PT, PT, PT, 0x80, 0x8 ;  /* 0x000000000008781c */ /* 0x000fe20003f2f070 */
[----:B------:R-:W-:Y:S02]  /*2840*/  UIADD3 UR16, UPT, UPT, UR40, UR59, URZ ;  /* 0x0000003b28107290 */ /* 0x000fe4000fffe0ff */
[----:B------:R-:W-:Y:S01]  /*2850*/  UIADD3 UR20, UPT, UPT, UR39, UR62, URZ ;  /* 0x0000003e27147290 */ /* 0x000fe2000fffe0ff */
[----:B------:R-:W-:-:S04]  /*2860*/  ISETP.NE.AND P0, PT, R11, 0x2, PT ;  /* 0x000000020b00780c */ /* 0x000fc80003f05270 */
[----:B------:R-:W-:Y:S02]  /*2870*/  SEL R3, RZ, 0x1, P0 ;  /* 0x00000001ff037807 */ /* 0x000fe40000000000 */
[----:B------:R-:W-:Y:S02]  /*2880*/  SEL R11, R11, RZ, P0 ;  /* 0x000000ff0b0b7207 */ /* 0x000fe40000000000 */
[----:B------:R-:W-:Y:S01]  /*2890*/  LOP3.LUT R10, R10, R3, RZ, 0x3c, !PT ;  /* 0x000000030a0a7212 */ /* 0x000fe200078e3cff */
[----:B------:R-:W-:Y:S06]  /*28a0*/  BRA.U UP1, `(.L_x_43) ;  /* 0xfffffff101547547 */ /* 0x000fec000b83ffff */
[----:B------:R-:W-:Y:S01]  /*28b0*/  UIADD3 UR21, UPT, UPT, UR21, 0x40, URZ ;  /* 0x0000004015157890 */ /* 0x000fe2000fffe0ff */
[----:B------:R-:W-:-:S03]  /*28c0*/  SHF.L.U32 R3, R12, 0x1f, RZ ;  /* 0x0000001f0c037819 */ /* 0x000fc600000006ff */
[----:B------:R-:W-:-:S09]  /*28d0*/  ULEA UR4, UR7, UR21, 0x3 ;  /* 0x0000001507047291 */ /* 0x000fd2000f8e18ff */
[----:B------:R-:W2:Y:S02]  /*28e0*/  SYNCS.PHASECHK.TRANS64.TRYWAIT P0, [UR4], R3 ;  /* 0x00000003ff0075a7 */ /* 0x000ea40008001104 */
[----:B--2---:R-:W-:Y:S05]  /*28f0*/  @!P0 BRA `(.L_x_44) ;  /* 0x00000054003c8947 */ /* 0x004fea0003800000 */
.L_x_122:
[----:B------:R-:W-:-:S04]  /*2900*/  UIADD3 UR4, UPT, UPT, UR7, 0x1, URZ ;  /* 0x0000000107047890 */ /* 0x000fc8000fffe0ff */
[----:B------:R-:W-:-:S04]  /*2910*/  UISETP.NE.AND UP0, UPT, UR4, 0x8, UPT ;  /* 0x000000080400788c */ /* 0x000fc8000bf05270 */
[----:B------:R-:W-:Y:S02]  /*2920*/  USEL UR6, URZ, 0x1, UP0 ;  /* 0x00000001ff067887 */ /* 0x000fe40008000000 */
[----:B------:R-:W-:-:S04]  /*2930*/  USEL UR4, UR4, URZ, UP0 ;  /* 0x000000ff04047287 */ /* 0x000fc80008000000 */
[----:B------:R-:W-:Y:S01]  /*2940*/  ULEA UR5, UR4, UR21, 0x3 ;  /* 0x0000001504057291 */ /* 0x000fe2000f8e18ff */
[----:B------:R-:W-:-:S04]  /*2950*/  LOP3.LUT R2, R12, UR6, RZ, 0x3c, !PT ;  /* 0x000000060c027c12 */ /* 0x000fc8000f8e3cff */
[----:B-1----:R-:W-:-:S04]  /*2960*/  SHF.L.U32 R3, R2, 0x1f, RZ ;  /* 0x0000001f02037819 */ /* 0x002fc800000006ff */
[----:B------:R-:W1:Y:S02]  /*2970*/  SYNCS.PHASECHK.TRANS64.TRYWAIT P0, [UR5], R3 ;  /* 0x00000003ff0075a7 */ /* 0x000e640008001105 */
[----:B-1----:R-:W-:Y:S05]  /*2980*/  @!P0 BRA `(.L_x_45) ;  /* 0x0000005400308947 */ /* 0x002fea0003800000 */
.L_x_124:
        /* <DEDUP_REMOVED lines=9> */
.L_x_126:
        /* <DEDUP_REMOVED lines=9> */
.L_x_128:
        /* <DEDUP_REMOVED lines=9> */
.L_x_130:
        /* <DEDUP_REMOVED lines=9> */
.L_x_132:
        /* <DEDUP_REMOVED lines=9> */
.L_x_134:
[----:B------:R-:W-:-:S04]  /*2c60*/  UIADD3 UR4, UPT, UPT, UR4, 0x1, URZ ;  /* 0x0000000104047890 */ /* 0x000fc8000fffe0ff */
[----:B------:R-:W-:-:S04]  /*2c70*/  UISETP.NE.AND UP0, UPT, UR4, 0x8, UPT ;  /* 0x000000080400788c */ /* 0x000fc8000bf05270 */
[----:B------:R-:W-:Y:S02]  /*2c80*/  USEL UR5, URZ, 0x1, UP0 ;  /* 0x00000001ff057887 */ /* 0x000fe40008000000 */
[----:B------:R-:W-:-:S04]  /*2c90*/  USEL UR4, UR4, URZ, UP0 ;  /* 0x000000ff04047287 */ /* 0x000fc80008000000 */
[----:B------:R-:W-:Y:S01]  /*2ca0*/  ULEA UR4, UR4, UR21, 0x3 ;  /* 0x0000001504047291 */ /* 0x000fe2000f8e18ff */
[----:B-1----:R-:W-:-:S04]  /*2cb0*/  LOP3.LUT R3, R2, UR5, RZ, 0x3c, !PT ;  /* 0x0000000502037c12 */ /* 0x002fc8000f8e3cff */
[----:B------:R-:W-:Y:S01]  /*2cc0*/  SHF.L.U32 R3, R3, 0x1f, RZ ;  /* 0x0000001f03037819 */ /* 0x000fe200000006ff */
[----:B------:R-:W-:-:S07]  /*2cd0*/  IMAD.U32 R0, RZ, RZ, UR4 ;  /* 0x00000004ff007e24 */ /* 0x000fce000f8e00ff */
.L_x_51:
[----:B-1----:R1:W2:Y:S02]  /*2ce0*/  SYNCS.PHASECHK.TRANS64.TRYWAIT P0, [R0+URZ], R3 ;  /* 0x00000003000075a7 */ /* 0x0022a400080011ff */
[----:B--2---:R-:W-:Y:S05]  /*2cf0*/  @!P0 NANOSLEEP.SYNCS 0x989680 ;  /* 0x009896800000895d */ /* 0x004fea0003900000 */
[----:B------:R-:W2:Y:S02]  /*2d00*/  @!P0 SYNCS.PHASECHK.TRANS64 P0, [R0+URZ], R3 ;  /* 0x00000003000085a7 */ /* 0x000ea400080010ff */
[----:B--2---:R-:W-:Y:S05]  /*2d10*/  @P0 EXIT ;  /* 0x000000000000094d */ /* 0x004fea0003800000 */
[----:B------:R-:W-:Y:S05]  /*2d20*/  BRA `(.L_x_51) ;  /* 0xfffffffc00ec7947 */ /* 0x000fea000383ffff */
.L_x_23:
[----:B------:R-:W2:Y:S02]  /*2d30*/  S2UR UR4, SR_CgaCtaId ;  /* 0x00000000000479c3 */ /* 0x000ea40000008800 */
[----:B--2---:R-:W-:-:S04]  /*2d40*/  UISETP.NE.AND UP0, UPT, UR4, URZ, UPT ;  /* 0x000000ff0400728c */ /* 0x004fc8000bf05270 */
[----:B------:R-:W-:-:S09]  /*2d50*/  UISETP.NE.OR UP0, UPT, UR17, 0x1, UP0 ;  /* 0x000000011100788c */ /* 0x000fd20008705670 */
[----:B------:R-:W-:Y:S05]  /*2d60*/  BRA.U UP0, `(.L_x_52) ;  /* 0x00000005004c7547 */ /* 0x000fea000b800000 */
[----:B------:R-:W2:Y:S01]  /*2d70*/  S2UR UR5, SR_CgaCtaId ;  /* 0x00000000000579c3 */ /* 0x000ea20000008800 */
[----:B------:R-:W-:Y:S01]  /*2d80*/  UMOV UR4, 0x400 ;  /* 0x0000040000047882 */ /* 0x000fe20000000000 */
[----:B------:R-:W-:Y:S01]  /*2d90*/  ISETP.GE.U32.AND P2, PT, R0, 0x4, PT ;  /* 0x000000040000780c */ /* 0x000fe20003f46070 */
[----:B------:R-:W-:Y:S01]  /*2da0*/  IMAD.MOV.U32 R12, RZ, RZ, 0x1 ;  /* 0x00000001ff0c7424 */ /* 0x000fe200078e00ff */
[----:B------:R-:W-:Y:S02]  /*2db0*/  CS2R R10, SRZ ;  /* 0x00000000000a7805 */ /* 0x000fe4000001ff00 */
[----:B------:R-:W-:Y:S01]  /*2dc0*/  CS2R R8, SRZ ;  /* 0x0000000000087805 */ /* 0x000fe2000001ff00 */
[----:B--2---:R-:W-:-:S03]  /*2dd0*/  ULEA UR6, UR5, UR4, 0x18 ;  /* 0x0000000405067291 */ /* 0x004fc6000f8ec0ff */
[----:B------:R-:W-:-:S09]  /*2de0*/  UMOV UR5, URZ ;  /* 0x000000ff00057c82 */ /* 0x000fd20008000000 */
.L_x_56:
[----:B------:R-:W-:Y:S02]  /*2df0*/  LEA R2, R8, UR6, 0x3 ;  /* 0x0000000608027c11 */ /* 0x000fe4000f8e18ff */
[----:B------:R-:W-:-:S03]  /*2e00*/  SHF.L.U32 R5, R9, 0x1f, RZ ;  /* 0x0000001f09057819 */ /* 0x000fc600000006ff */
[----:B------:R-:W-:Y:S01]  /*2e10*/  VIADD R4, R2, 0x120 ;  /* 0x0000012002047836 */ /* 0x000fe20000000000 */
[----:B------:R-:W2:Y:S02]  /*2e20*/  SYNCS.PHASECHK.TRANS64.TRYWAIT P0, [R2+URZ+0x110], R5 ;  /* 0x00011005020075a7 */ /* 0x000ea400080011ff */
[----:B--2---:R-:W-:Y:S05]  /*2e30*/  @!P0 BRA `(.L_x_53) ;  /* 0x0000005000948947 */ /* 0x004fea0003800000 */
.L_x_135:
[----:B------:R-:W-:Y:S01]  /*2e40*/  ULEA UR4, UR5, UR6, 0x3 ;  /* 0x0000000605047291 */ /* 0x000fe2000f8e18ff */
[----:B------:R-:W-:Y:S02]  /*2e50*/  PRMT R4, RZ, 0x654, R4 ;  /* 0x00000654ff047816 */ /* 0x000fe40000000004 */
[----:B--2---:R-:W-:Y:S01]  /*2e60*/  SHF.L.U32 R5, R12, 0x1f, RZ ;  /* 0x0000001f0c057819 */ /* 0x004fe200000006ff */
[----:B------:R-:W-:Y:S01]  /*2e70*/  UIADD3 UR7, UPT, UPT, UR4, 0xb0, URZ ;  /* 0x000000b004077890 */ /* 0x000fe2000fffe0ff */
[----:B------:R2:W-:Y:S05]  /*2e80*/  SYNCS.ARRIVE.TRANS64.RED.A1T0 RZ, [R4+URZ], RZ ;  /* 0x000000ff04ff79a7 */ /* 0x0005ea00081004ff */
[----:B------:R-:W-:Y:S01]  /*2e90*/  IMAD.U32 R7, RZ, RZ, UR7 ;  /* 0x00000007ff077e24 */ /* 0x000fe2000f8e00ff */
[----:B------:R-:W3:Y:S04]  /*2ea0*/  SYNCS.PHASECHK.TRANS64.TRYWAIT P0, [UR4+0xc0], R5 ;  /* 0x0000c005ff0075a7 */ /* 0x000ee80008001104 */
[----:B------:R-:W-:Y:S01]  /*2eb0*/  PRMT R6, R0, 0x654, R7 ;  /* 0x0000065400067816 */ /* 0x000fe20000000007 */
[----:B--2---:R-:W-:Y:S01]  /*2ec0*/  @!P2 IMAD.MOV.U32 R4, RZ, RZ, 0x10 ;  /* 0x00000010ff04a424 */ /* 0x004fe200078e00ff */
[----:B---3--:R-:W-:Y:S06]  /*2ed0*/  @!P0 BRA `(.L_x_54) ;  /* 0x0000005000808947 */ /* 0x008fec0003800000 */
.L_x_137:
[----:B------:R-:W-:Y:S01]  /*2ee0*/  ULEA UR8, UR5, UR6, 0x4 ;  /* 0x0000000605087291 */ /* 0x000fe2000f8e20ff */
[----:B------:R-:W-:Y:S01]  /*2ef0*/  SEL R3, R6, R3, !P2 ;  /* 0x0000000306037207 */ /* 0x000fe20005000000 */
[----:B------:R-:W-:Y:S01]  /*2f00*/  UIADD3 UR9, UPT, UPT, UR4, 0xb0, URZ ;  /* 0x000000b004097890 */ /* 0x000fe2000fffe0ff */
[----:B--2---:R-:W-:Y:S01]  /*2f10*/  LEA R2, R11, UR6, 0x3 ;  /* 0x000000060b027c11 */ /* 0x004fe2000f8e18ff */
[----:B------:R-:W-:Y:S01]  /*2f20*/  UIADD3 UR8, UPT, UPT, UR8, 0x140, URZ ;  /* 0x0000014008087890 */ /* 0x000fe2000fffe0ff */
[----:B------:R-:W-:Y:S01]  /*2f30*/  SHF.L.U32 R5, R10, 0x1f, RZ ;  /* 0x0000001f0a057819 */ /* 0x000fe200000006ff */
[----:B------:R2:W-:Y:S01]  /*2f40*/  @!P2 SYNCS.ARRIVE.TRANS64.RED RZ, [R3+URZ], R4 ;  /* 0x0000000403ffa9a7 */ /* 0x0005e200080004ff */
[----:B------:R-:W-:Y:S01]  /*2f50*/  UIADD3 UR4, UPT, UPT, UR5, 0x1, URZ ;  /* 0x0000000105047890 */ /* 0x000fe2000fffe0ff */
[----:B------:R-:W-:-:S03]  /*2f60*/  VIADD R8, R8, 0x1 ;  /* 0x0000000108087836 */ /* 0x000fc60000000000 */
[----:B------:R-:W-:Y:S02]  /*2f70*/  UISETP.NE.AND UP0, UPT, UR4, 0x2, UPT ;  /* 0x000000020400788c */ /* 0x000fe4000bf05270 */
[----:B------:R-:W-:Y:S06]  /*2f80*/  UGETNEXTWORKID.BROADCAST [UR8], [UR9] ;  /* 0x00000000080073ca */ /* 0x000fec0008000100 */
[----:B------:R-:W-:Y:S01]  /*2f90*/  USEL UR7, URZ, 0x1, UP0 ;  /* 0x00000001ff077887 */ /* 0x000fe20008000000 */
[----:B------:R-:W-:Y:S01]  /*2fa0*/  ISETP.NE.AND P0, PT, R8, 0x2, PT ;  /* 0x000000020800780c */ /* 0x000fe20003f05270 */
[----:B------:R-:W-:Y:S01]  /*2fb0*/  USEL UR5, UR4, URZ, UP0 ;  /* 0x000000ff04057287 */ /* 0x000fe20008000000 */
[----:B------:R-:W3:Y:S03]  /*2fc0*/  SYNCS.PHASECHK.TRANS64.TRYWAIT P1, [R2+URZ+0xb0], R5 ;  /* 0x0000b005020075a7 */ /* 0x000ee600080211ff */
[----:B------:R-:W-:Y:S01]  /*2fd0*/  LOP3.LUT R12, R12, UR7, RZ, 0x3c, !PT ;  /* 0x000000070c0c7c12 */ /* 0x000fe2000f8e3cff */
[----:B--23--:R-:W-:Y:S07]  /*2fe0*/  @!P1 BRA `(.L_x_55) ;  /* 0x0000005000549947 */ /* 0x00cfee0003800000 */
.L_x_138:
[C---:B------:R-:W-:Y:S01]  /*2ff0*/  LEA R4, R11.reuse, UR6, 0x4 ;  /* 0x000000060b047c11 */ /* 0x040fe2000f8e20ff */
[----:B--2---:R-:W-:Y:S01]  /*3000*/  VIADD R2, R2, 0xc0 ;  /* 0x000000c002027836 */ /* 0x004fe20000000000 */
[----:B------:R-:W-:Y:S01]  /*3010*/  SEL R8, R8, RZ, P0 ;  /* 0x000000ff08087207 */ /* 0x000fe20000000000 */
[----:B------:R-:W-:-:S03]  /*3020*/  VIADD R11, R11, 0x1 ;  /* 0x000000010b0b7836 */ /* 0x000fc60000000000 */
[----:B------:R-:W2:Y:S01]  /*3030*/  LDS.128 R4, [R4+0x140] ;  /* 0x0001400004047984 */ /* 0x000ea20000000c00 */
[----:B------:R-:W-:Y:S02]  /*3040*/  PRMT R2, RZ, 0x654, R2 ;  /* 0x00000654ff027816 */ /* 0x000fe40000000002 */
[C---:B------:R-:W-:Y:S01]  /*3050*/  ISETP.NE.AND P1, PT, R11.reuse, 0x2, PT ;  /* 0x000000020b00780c */ /* 0x040fe20003f25270 */
[----:B------:R-:W-:Y:S01]  /*3060*/  @!PT LDS RZ, [RZ] ;  /* 0x00000000fffff984 */ /* 0x000fe20000000800 */
[----:B------:R-:W-:Y:S01]  /*3070*/  @!PT LDS RZ, [RZ] ;  /* 0x00000000fffff984 */ /* 0x000fe20000000800 */
[----:B------:R-:W-:Y:S01]  /*3080*/  @!PT LDS RZ, [RZ] ;  /* 0x00000000fffff984 */ /* 0x000fe20000000800 */
[----:B------:R-:W-:Y:S01]  /*3090*/  @!PT LDS RZ, [RZ] ;  /* 0x00000000fffff984 */ /* 0x000fe20000000800 */
[----:B------:R3:W-:Y:S06]  /*30a0*/  MEMBAR.ALL.CTA ;  /* 0x0000000000007992 */ /* 0x0007ec0000008000 */
[----:B---3--:R-:W3:Y:S01]  /*30b0*/  FENCE.VIEW.ASYNC.S ;  /* 0x00000000000073c6 */ /* 0x008ee20000000000 */
[----:B------:R-:W-:Y:S01]  /*30c0*/  SEL R11, R11, RZ, P1 ;  /* 0x000000ff0b0b7207 */ /* 0x000fe20000800000 */
[----:B---3--:R3:W-:Y:S01]  /*30d0*/  SYNCS.ARRIVE.TRANS64.RED.A1T0 RZ, [R2+URZ], RZ ;  /* 0x000000ff02ff79a7 */ /* 0x0087e200081004ff */
[----:B--2---:R-:W-:-:S02]  /*30e0*/  LOP3.LUT P3, RZ, R6, 0x1, RZ, 0xc0, !PT ;  /* 0x0000000106ff7812 */ /* 0x004fc4000786c0ff */
[----:B------:R-:W-:-:S04]  /*30f0*/  SEL R5, RZ, 0x1, P1 ;  /* 0x00000001ff057807 */ /* 0x000fc80000800000 */
[----:B------:R-:W-:Y:S02]  /*3100*/  LOP3.LUT R10, R10, R5, RZ, 0x3c, !PT ;  /* 0x000000050a0a7212 */ /* 0x000fe400078e3cff */
[----:B---3--:R-:W-:-:S04]  /*3110*/  SEL R2, RZ, 0x1, P0 ;  /* 0x00000001ff027807 */ /* 0x008fc80000000000 */
[----:B------:R-:W-:Y:S01]  /*3120*/  LOP3.LUT R9, R9, R2, RZ, 0x3c, !PT ;  /* 0x0000000209097212 */ /* 0x000fe200078e3cff */
[----:B------:R-:W-:Y:S06]  /*3130*/  @P3 BRA `(.L_x_56) ;  /* 0xfffffffc002c3947 */ /* 0x000fec000383ffff */
[----:B------:R-:W-:Y:S01]  /*3140*/  ULEA UR4, UR5, UR6, 0x3 ;  /* 0x0000000605047291 */ /* 0x000fe2000f8e18ff */
[----:B------:R-:W-:-:S08]  /*3150*/  SHF.L.U32 R3, R12, 0x1f, RZ ;  /* 0x0000001f0c037819 */ /* 0x000fd000000006ff */
[----:B------:R-:W2:Y:S02]  /*3160*/  SYNCS.PHASECHK.TRANS64 P0, [UR4+0xc0], R3 ;  /* 0x0000c003ff0075a7 */ /* 0x000ea40008001004 */
[----:B--2---:R-:W-:Y:S05]  /*3170*/  @P0 BRA `(.L_x_57) ;  /* 0x0000000000080947 */ /* 0x004fea0003800000 */
[----:B------:R-:W2:Y:S02]  /*3180*/  SYNCS.PHASECHK.TRANS64.TRYWAIT P0, [UR4+0xc0], R3 ;  /* 0x0000c003ff0075a7 */ /* 0x000ea40008001104 */
[----:B--2---:R-:W-:Y:S05]  /*3190*/  @!P0 BRA `(.L_x_58) ;  /* 0x0000004c00fc8947 */ /* 0x004fea0003800000 */
.L_x_57:
[----:B------:R-:W-:-:S04]  /*31a0*/  UIADD3 UR7, UPT, UPT, UR5, 0x1, URZ ;  /* 0x0000000105077890 */ /* 0x000fc8000fffe0ff */
[----:B------:R-:W-:-:S04]  /*31b0*/  UISETP.NE.AND UP0, UPT, UR7, 0x2, UPT ;  /* 0x000000020700788c */ /* 0x000fc8000bf05270 */
[----:B------:R-:W-:Y:S02]  /*31c0*/  USEL UR8, URZ, 0x1, UP0 ;  /* 0x00000001ff087887 */ /* 0x000fe40008000000 */
[----:B------:R-:W-:-:S04]  /*31d0*/  USEL UR7, UR7, URZ, UP0 ;  /* 0x000000ff07077287 */ /* 0x000fc80008000000 */
[----:B------:R-:W-:Y:S01]  /*31e0*/  ULEA UR7, UR7, UR6, 0x3 ;  /* 0x0000000607077291 */ /* 0x000fe2000f8e18ff */
[----:B--2---:R-:W-:-:S04]  /*31f0*/  LOP3.LUT R3, R12, UR8, RZ, 0x3c, !PT ;  /* 0x000000080c037c12 */ /* 0x004fc8000f8e3cff */
[----:B------:R-:W-:-:S04]  /*3200*/  SHF.L.U32 R0, R3, 0x1f, RZ ;  /* 0x0000001f03007819 */ /* 0x000fc800000006ff */
[----:B------:R-:W2:Y:S02]  /*3210*/  SYNCS.PHASECHK.TRANS64 P0, [UR7+0xc0], R0 ;  /* 0x0000c000ff0075a7 */ /* 0x000ea40008001007 */
[----:B-12---:R-:W-:Y:S05]  /*3220*/  @P0 EXIT ;  /* 0x000000000000094d */ /* 0x006fea0003800000 */
[----:B------:R-:W-:Y:S02]  /*3230*/  SHF.L.U32 R3, R3, 0x1f, RZ ;  /* 0x0000001f03037819 */ /* 0x000fe400000006ff */
[----:B------:R-:W-:-:S07]  /*3240*/  MOV R0, UR7 ;  /* 0x0000000700007c02 */ /* 0x000fce0008000f00 */
.L_x_59:
[----:B-1----:R1:W2:Y:S02]  /*3250*/  SYNCS.PHASECHK.TRANS64.TRYWAIT P0, [R0+URZ+0xc0], R3 ;  /* 0x0000c003000075a7 */ /* 0x0022a400080011ff */
[----:B--2---:R-:W-:Y:S05]  /*3260*/  @!P0 NANOSLEEP.SYNCS 0x989680 ;  /* 0x009896800000895d */ /* 0x004fea0003900000 */
[----:B------:R-:W2:Y:S02]  /*3270*/  @!P0 SYNCS.PHASECHK.TRANS64 P0, [R0+URZ+0xc0], R3 ;  /* 0x0000c003000085a7 */ /* 0x000ea400080010ff */
[----:B--2---:R-:W-:Y:S05]  /*3280*/  @P0 EXIT ;  /* 0x000000000000094d */ /* 0x004fea0003800000 */
[----:B------:R-:W-:Y:S05]  /*3290*/  BRA `(.L_x_59) ;  /* 0xfffffffc00ec7947 */ /* 0x000fea000383ffff */
.L_x_52:
[----:B------:R-:W-:Y:S05]  /*32a0*/  BRA.U UP4, `(.L_x_60) ;  /* 0x0000000d04d87547 */ /* 0x000fea000b800000 */
[----:B------:R-:W2:Y:S01]  /*32b0*/  S2UR UR7, SR_CgaCtaId ;  /* 0x00000000000779c3 */ /* 0x000ea20000008800 */
[----:B------:R-:W-:Y:S01]  /*32c0*/  UMOV UR4, 0x40 ;  /* 0x0000004000047882 */ /* 0x000fe20000000000 */
[----:B------:R-:W-:Y:S01]  /*32d0*/  NOP ;  /* 0x0000000000007918 */ /* 0x000fe20000000000 */
[----:B------:R-:W-:Y:S01]  /*32e0*/  UMOV UR6, 0x400 ;  /* 0x0000040000067882 */ /* 0x000fe20000000000 */
[----:B--2---:R-:W-:Y:S02]  /*32f0*/  ULEA UR5, UR7, UR4, 0x18 ;  /* 0x0000000407057291 */ /* 0x004fe4000f8ec0ff */
[----:B------:R-:W-:-:S07]  /*3300*/  ULEA UR6, UR7, UR6, 0x18 ;  /* 0x0000000607067291 */ /* 0x000fce000f8ec0ff */
[----:B------:R-:W2:Y:S02]  /*3310*/  LDS.U8 R0, [UR5+0x1c] ;  /* 0x00001c05ff007984 */ /* 0x000ea40008000000 */
[----:B--2---:R-:W-:-:S13]  /*3320*/  ISETP.NE.AND P0, PT, R0, RZ, PT ;  /* 0x000000ff0000720c */ /* 0x004fda0003f05270 */
[----:B------:R-:W-:Y:S05]  /*3330*/  @P0 BRA `(.L_x_61) ;  /* 0x0000000000580947 */ /* 0x000fea0003800000 */
[----:B------:R-:W-:-:S13]  /*3340*/  ELECT P0, URZ, PT ;  /* 0x0000000000ff782f */ /* 0x000fda0003800000 */
[----:B------:R-:W-:Y:S05]  /*3350*/  @!P0 BRA `(.L_x_62) ;  /* 0x0000000000608947 */ /* 0x000fea0003800000 */
[----:B------:R-:W-:Y:S01]  /*3360*/  UMOV UR4, 0x10 ;  /* 0x0000001000047882 */ /* 0x000fe20000000000 */
[----:B------:R-:W-:Y:S01]  /*3370*/  HFMA2 R0, -RZ, RZ, 0, 5.9604644775390625e-08 ;  /* 0x00000001ff007431 */ /* 0x000fe200000001ff */
[----:B------:R-:W-:-:S03]  /*3380*/  MOV R3, 0xffff ;  /* 0x0000ffff00037802 */ /* 0x000fc60000000f00 */
[----:B------:R-:W-:Y:S04]  /*3390*/  DEPBAR.LE SB2, 0x36 ;  /* 0x0000ad800000791a */ /* 0x000fe80000000000 */
[----:B------:R-:W2:Y:S02]  /*33a0*/  UTCATOMSWS.FIND_AND_SET.ALIGN UP0, UR4, UR4 ;  /* 0x00000004000475e3 */ /* 0x000ea40008000800 */
[----:B--2---:R-:W-:Y:S01]  /*33b0*/  MOV R4, UR4 ;  /* 0x0000000400047c02 */ /* 0x004fe20008000f00 */
[----:B------:R-:W-:Y:S06]  /*33c0*/  BRA.U UP0, `(.L_x_63) ;  /* 0x0000000100187547 */ /* 0x000fec000b800000 */
.L_x_64:
[----:B------:R-:W-:Y:S05]  /*33d0*/  NANOSLEEP 0x64 ;  /* 0x000000640000795d */ /* 0x000fea0003800000 */
[----:B------:R-:W-:-:S05]  /*33e0*/  UMOV UR4, 0x10 ;  /* 0x0000001000047882 */ /* 0x000fca0000000000 */
[----:B------:R-:W-:Y:S04]  /*33f0*/  DEPBAR.LE SB2, 0x36 ;  /* 0x0000ad800000791a */ /* 0x000fe80000000000 */
[----:B------:R-:W2:Y:S02]  /*3400*/  UTCATOMSWS.FIND_AND_SET.ALIGN UP0, UR4, UR4 ;  /* 0x00000004000475e3 */ /* 0x000ea40008000800 */
[----:B--2---:R-:W-:Y:S01]  /*3410*/  MOV R4, UR4 ;  /* 0x0000000400047c02 */ /* 0x004fe20008000f00 */
[----:B------:R-:W-:Y:S05]  /*3420*/  BRA.U !UP0, `(.L_x_64) ;  /* 0xfffffffd08e87547 */ /* 0x000fea000b83ffff */
.L_x_63:
[-C--:B------:R-:W-:Y:S02]  /*3430*/  SHF.L.U32 R3, R3, R4.reuse, RZ ;  /* 0x0000000403037219 */ /* 0x080fe400000006ff */
[----:B------:R-:W-:Y:S01]  /*3440*/  SHF.L.U32 R0, R0, R4, RZ ;  /* 0x0000000400007219 */ /* 0x000fe200000006ff */
[----:B------:R-:W-:Y:S02]  /*3450*/  IMAD.SHL.U32 R4, R4, 0x20, RZ ;  /* 0x0000002004047824 */ /* 0x000fe400078e00ff */
[----:B------:R2:W-:Y:S04]  /*3460*/  ATOMS.OR RZ, [UR5+0x14], R3 ;  /* 0x00001403ffff798c */ /* 0x0005e8000b000005 */
[----:B------:R2:W-:Y:S04]  /*3470*/  ATOMS.OR RZ, [UR5+0x18], R0 ;  /* 0x00001800ffff798c */ /* 0x0005e8000b000005 */
[----:B------:R2:W-:Y:S01]  /*3480*/  STS [UR6+0x160], R4 ;  /* 0x00016004ff007988 */ /* 0x0005e20008000806 */
[----:B------:R-:W-:Y:S05]  /*3490*/  BRA `(.L_x_62) ;  /* 0x0000000000107947 */ /* 0x000fea0003800000 */
.L_x_61:
[----:B------:R-:W-:Y:S02]  /*34a0*/  MOV R0, 0xffffffff ;  /* 0xffffffff00007802 */ /* 0x000fe40000000f00 */
[----:B------:R-:W-:-:S03]  /*34b0*/  MOV R4, 0x34e0 ;  /* 0x000034e000047802 */ /* 0x000fc60000000f00 */
[----:B------:R2:W-:Y:S04]  /*34c0*/  STS [UR6+0x160], R0 ;  /* 0x00016000ff007988 */ /* 0x0005e80008000806 */
[----:B-12--5:R-:W-:Y:S05]  /*34d0*/  CALL.REL.NOINC `($__internal_1_$__cuda_sm10x_tcgen05_guardrail_trap_phase_invalid_during_alloc) ;  /* 0x0000005000b87944 */ /* 0x026fea0003c00000 */
.L_x_62:
[----:B------:R-:W-:Y:S05]  /*34e0*/  WARPSYNC.ALL ;  /* 0x0000000000007948 */ /* 0x000fea0003800000 */
[----:B------:R-:W3:Y:S01]  /*34f0*/  S2UR UR4, SR_CgaCtaId ;  /* 0x00000000000479c3 */ /* 0x000ee20000008800 */
[----:B------:R-:W-:Y:S01]  /*3500*/  UMOV UR26, 0x400 ;  /* 0x00000400001a7882 */ /* 0x000fe20000000000 */
[----:B------:R-:W-:-:S06]  /*3510*/  NOP ;  /* 0x0000000000007918 */ /* 0x000fcc0000000000 */
[----:B------:R-:W-:Y:S06]  /*3520*/  BAR.ARV 0x6, 0xa0 ;  /* 0x0182800000007b1d */ /* 0x000fec0000002000 */
[----:B------:R-:W4:Y:S01]  /*3530*/  LDCU UR5, c[0x0][0x38c] ;  /* 0x00007180ff0577ac */ /* 0x000f220008000800 */
[----:B------:R-:W-:Y:S01]  /*3540*/  LOP3.LUT R2, R2, 0xffff, RZ, 0xc0, !PT ;  /* 0x0000ffff02027812 */ /* 0x000fe200078ec0ff */
[----:B------:R-:W-:Y:S01]  /*3550*/  IMAD.MOV.U32 R11, RZ, RZ, 0x1 ;  /* 0x00000001ff0b7424 */ /* 0x000fe200078e00ff */
[----:B------:R-:W-:Y:S01]  /*3560*/  CS2R R8, SRZ ;  /* 0x0000000000087805 */ /* 0x000fe2000001ff00 */
[----:B------:R-:W1:Y:S01]  /*3570*/  LDCU UR7, c[0x0][0x38c] ;  /* 0x00007180ff0777ac */ /* 0x000e620008000800 */
[----:B------:R-:W-:Y:S01]  /*3580*/  R2UR UR27, R2 ;  /* 0x00000000021b72ca */ /* 0x000fe200000e0000 */
[----:B------:R-:W-:Y:S01]  /*3590*/  IMAD.MOV.U32 R10, RZ, RZ, RZ ;  /* 0x000000ffff0a7224 */ /* 0x000fe200078e00ff */
[----:B------:R-:W-:Y:S01]  /*35a0*/  UMOV UR30, URZ ;  /* 0x000000ff001e7c82 */ /* 0x000fe20008000000 */
[----:B------:R-:W-:Y:S01]  /*35b0*/  UMOV UR24, URZ ;  /* 0x000000ff00187c82 */ /* 0x000fe20008000000 */
[----:B---3--:R-:W-:Y:S01]  /*35c0*/  ULEA UR26, UR4, UR26, 0x18 ;  /* 0x0000001a041a7291 */ /* 0x008fe2000f8ec0ff */
[----:B------:R-:W-:Y:S01]  /*35d0*/  UMOV UR38, 0x0 ;  /* 0x0000000000267882 */ /* 0x000fe20000000000 */
[----:B------:R-:W-:-:S02]  /*35e0*/  UMOV UR39, 0x4200010 ;  /* 0x0420001000277882 */ /* 0x000fc40000000000 */
[----:B------:R-:W-:Y:S02]  /*35f0*/  UIADD3 UR4, UPT, UPT, UR26, 0x4400, URZ ;  /* 0x000044001a047890 */ /* 0x000fe4000fffe0ff */
[----:B------:R-:W-:Y:S02]  /*3600*/  UIADD3 UR6, UPT, UPT, UR26, 0x14400, URZ ;  /* 0x000144001a067890 */ /* 0x000fe4000fffe0ff */
[----:B----4-:R-:W-:Y:S01]  /*3610*/  UIADD3 UR5, UPT, UPT, UR5, 0x7f, URZ ;  /* 0x0000007f05057890 */ /* 0x010fe2000fffe0ff */
[----:B--2---:R-:W2:Y:S01]  /*3620*/  LDS R0, [UR26+0x160] ;  /* 0x0001601aff007984 */ /* 0x004ea20008000800 */
[----:B-1----:R-:W-:Y:S01]  /*3630*/  UMOV UR36, 0x0 ;  /* 0x0000000000247882 */ /* 0x002fe20000000000 */
[----:B------:R-:W-:Y:S01]  /*3640*/  UMOV UR37, 0x4200010 ;  /* 0x0420001000257882 */ /* 0x000fe20000000000 */
[----:B------:R-:W-:Y:S02]  /*3650*/  USHF.R.S32.HI UR40, URZ, 0x1f, UR5 ;  /* 0x0000001fff287899 */ /* 0x000fe40008011405 */
[----:B------:R-:W-:-:S02]  /*3660*/  UISETP.GE.AND UP4, UPT, UR7, 0x1, UPT ;  /* 0x000000010700788c */ /* 0x000fc4000bf86270 */
[----:B------:R-:W-:Y:S02]  /*3670*/  ULEA.HI UR40, UR40, UR5, URZ, 0x7 ;  /* 0x0000000528287291 */ /* 0x000fe4000f8f38ff */
[----:B------:R-:W-:Y:S02]  /*3680*/  USHF.R.U32.HI UR5, URZ, 0x4, UR4 ;  /* 0x00000004ff057899 */ /* 0x000fe40008011604 */
[----:B------:R-:W-:Y:S02]  /*3690*/  USHF.R.S32.HI UR40, URZ, 0x7, UR40 ;  /* 0x00000007ff287899 */ /* 0x000fe40008011428 */
[----:B------:R-:W-:Y:S02]  /*36a0*/  USHF.R.U32.HI UR4, URZ, 0x4, UR6 ;  /* 0x00000004ff047899 */ /* 0x000fe40008011606 */
[----:B------:R-:W-:Y:S02]  /*36b0*/  UISETP.LT.AND UP0, UPT, UR40, 0x1, UPT ;  /* 0x000000012800788c */ /* 0x000fe4000bf01270 */
[----:B------:R-:W-:-:S02]  /*36c0*/  ULOP3.LUT UR5, UR5, 0x3fff, URZ, 0xc0, !UPT ;  /* 0x00003fff05057892 */ /* 0x000fc4000f8ec0ff */
[----:B------:R-:W-:Y:S02]  /*36d0*/  ULOP3.LUT UR4, UR4, 0x3fff, URZ, 0xc0, !UPT ;  /* 0x00003fff04047892 */ /* 0x000fe4000f8ec0ff */
[----:B------:R-:W-:Y:S02]  /*36e0*/  USEL UR41, UR40, 0x1, !UP0 ;  /* 0x0000000128297887 */ /* 0x000fe4000c000000 */
[----:B------:R-:W-:Y:S02]  /*36f0*/  ULOP3.LUT UR28, UR5, 0x10000, URZ, 0xfc, !UPT ;  /* 0x00010000051c7892 */ /* 0x000fe4000f8efcff */
[----:B------:R-:W-:Y:S02]  /*3700*/  ULOP3.LUT UR29, UR4, 0x10000, URZ, 0xfc, !UPT ;  /* 0x00010000041d7892 */ /* 0x000fe4000f8efcff */
[----:B------:R-:W-:Y:S01]  /*3710*/  UIADD3 UR41, UPT, UPT, -UR41, URZ, URZ ;  /* 0x000000ff29297290 */ /* 0x000fe2000fffe1ff */
[----:B------:R-:W-:Y:S01]  /*3720*/  UMOV UR34, 0x0 ;  /* 0x0000000000227882 */ /* 0x000fe20000000000 */
[----:B------:R-:W-:Y:S01]  /*3730*/  UMOV UR35, 0x4200010 ;  /* 0x0420001000237882 */ /* 0x000fe20000000000 */
[----:B------:R-:W-:Y:S01]  /*3740*/  UMOV UR32, 0x0 ;  /* 0x0000000000207882 */ /* 0x000fe20000000000 */
[----:B------:R-:W-:Y:S01]  /*3750*/  UMOV UR33, 0x4200010 ;  /* 0x0420001000217882 */ /* 0x000fe20000000000 */
[----:B--2---:R-:W-:-:S15]  /*3760*/  R2UR UR42, R0 ;  /* 0x00000000002a72ca */ /* 0x004fde00000e0000 */
.L_x_71:
[----:B------:R-:W-:Y:S02]  /*3770*/  LEA R0, R10, UR26, 0x3 ;  /* 0x0000001a0a007c11 */ /* 0x000fe4000f8e18ff */
[----:B------:R-:W-:Y:S02]  /*3780*/  SHF.L.U32 R5, R9, 0x1f, RZ ;  /* 0x0000001f09057819 */ /* 0x000fe400000006ff */
[----:B------:R-:W-:Y:S01]  /*3790*/  PLOP3.LUT P0, PT, PT, PT, UP4, 0x80, 0x8 ;  /* 0x000000000008781c */ /* 0x000fe20003f0f048 */
[----:B------:R-:W-:Y:S01]  /*37a0*/  VIADD R3, R0, 0xc0 ;  /* 0x000000c000037836 */ /* 0x000fe20000000000 */
[----:B-1----:R-:W1:Y:S02]  /*37b0*/  SYNCS.PHASECHK.TRANS64.TRYWAIT P1, [R0+URZ+0xb0], R5 ;  /* 0x0000b005000075a7 */ /* 0x002e6400080211ff */
[----:B-1-3--:R-:W-:Y:S09]  /*37c0*/  @!P1 BRA `(.L_x_65) ;  /* 0x0000004800889947 */ /* 0x00aff20003800000 */
.L_x_140:
[----:B------:R-:W-:Y:S01]  /*37d0*/  LEA R4, R10, UR26, 0x4 ;  /* 0x0000001a0a047c11 */ /* 0x000fe2000f8e20ff */
[----:B------:R-:W-:Y:S01]  /*37e0*/  @UP4 ULEA UR4, UR24, UR26, 0x3 ;  /* 0x0000001a18044291 */ /* 0x000fe2000f8e18ff */
[----:B------:R-:W-:Y:S01]  /*37f0*/  PLOP3.LUT P2, PT, PT, PT, PT, 0x80, 0x8 ;  /* 0x000000000008781c */ /* 0x000fe20003f4f070 */
[----:B------:R-:W-:Y:S01]  /*3800*/  ULEA UR31, UR30, UR26, 0x3 ;  /* 0x0000001a1e1f7291 */ /* 0x000fe2000f8e18ff */
[----:B------:R-:W-:Y:S02]  /*3810*/  PRMT R3, RZ, 0x654, R3 ;  /* 0x00000654ff037816 */ /* 0x000fe40000000003 */
[----:B-1----:R-:W1:Y:S01]  /*3820*/  LDS.128 R4, [R4+0x140] ;  /* 0x0001400004047984 */ /* 0x002e620000000c00 */
[----:B------:R-:W-:Y:S02]  /*3830*/  @P0 SHF.L.U32 R2, R8, 0x1f, RZ ;  /* 0x0000001f08020819 */ /* 0x000fe400000006ff */
[----:B------:R-:W-:Y:S01]  /*3840*/  SHF.L.U32 R0, R11, 0x1f, RZ ;  /* 0x0000001f0b007819 */ /* 0x000fe200000006ff */
[----:B------:R-:W-:Y:S01]  /*3850*/  @!PT LDS RZ, [RZ] ;  /* 0x00000000fffff984 */ /* 0x000fe20000000800 */
[----:B------:R-:W-:Y:S01]  /*3860*/  @!PT LDS RZ, [RZ] ;  /* 0x00000000fffff984 */ /* 0x000fe20000000800 */
[----:B------:R-:W-:Y:S01]  /*3870*/  @!PT LDS RZ, [RZ] ;  /* 0x00000000fffff984 */ /* 0x000fe20000000800 */
[----:B------:R-:W-:Y:S01]  /*3880*/  @!PT LDS RZ, [RZ] ;  /* 0x00000000fffff984 */ /* 0x000fe20000000800 */
[----:B------:R2:W-:Y:S06]  /*3890*/  MEMBAR.ALL.CTA ;  /* 0x0000000000007992 */ /* 0x0005ec0000008000 */
[----:B--2---:R-:W2:Y:S02]  /*38a0*/  FENCE.VIEW.ASYNC.S ;  /* 0x00000000000073c6 */ /* 0x004ea40000000000 */
[----:B--2---:R2:W-:Y:S01]  /*38b0*/  SYNCS.ARRIVE.TRANS64.RED.A1T0 RZ, [R3+URZ], RZ ;  /* 0x000000ff03ff79a7 */ /* 0x0045e200081004ff */
[----:B------:R2:W3:Y:S01]  /*38c0*/  @P0 SYNCS.PHASECHK.TRANS64.TRYWAIT P2, [UR4], R2 ;  /* 0x00000002ff0005a7 */ /* 0x0004e20008041104 */
[----:B------:R-:W-:Y:S01]  /*38d0*/  ULEA.HI UR4, UR30, UR30, URZ, 0x1 ;  /* 0x0000001e1e047291 */ /* 0x000fe2000f8f08ff */
[----:B-1----:R-:W-:-:S03]  /*38e0*/  LOP3.LUT P1, RZ, R6, 0x1, RZ, 0xc0, !PT ;  /* 0x0000000106ff7812 */ /* 0x002fc6000782c0ff */
[----:B------:R-:W-:Y:S02]  /*38f0*/  USHF.L.U32 UR11, UR4, 0x6, URZ ;  /* 0x00000006040b7899 */ /* 0x000fe400080006ff */
[----:B------:R-:W-:Y:S02]  /*3900*/  ULOP3.LUT UR4, UR4, 0xffe, URZ, 0xc0, !UPT ;  /* 0x00000ffe04047892 */ /* 0x000fe4000f8ec0ff */
[----:B------:R-:W-:Y:S02]  /*3910*/  ULOP3.LUT UR11, UR11, 0xffffff80, URZ, 0xc0, !UPT ;  /* 0xffffff800b0b7892 */ /* 0x000fe4000f8ec0ff */
[----:B------:R-:W-:Y:S02]  /*3920*/  UIADD3 UR4, UPT, UPT, -UR4, UR30, URZ ;  /* 0x0000001e04047290 */ /* 0x000fe4000fffe1ff */
[----:B------:R-:W-:Y:S01]  /*3930*/  UIADD3 UR11, UPT, UPT, UR42, UR11, URZ ;  /* 0x0000000b2a0b7290 */ /* 0x000fe2000fffe0ff */
[----:B------:R-:W1:Y:S03]  /*3940*/  SYNCS.PHASECHK.TRANS64.TRYWAIT P0, [UR31+0xf0], R0 ;  /* 0x0000f000ff0075a7 */ /* 0x000e66000800111f */
[----:B------:R-:W-:Y:S01]  /*3950*/  ULEA UR11, UR4, UR11, 0x14 ;  /* 0x0000000b040b7291 */ /* 0x000fe2000f8ea0ff */
[----:B-123--:R-:W-:Y:S11]  /*3960*/  @!P0 BRA `(.L_x_66) ;  /* 0x0000004800348947 */ /* 0x00eff60003800000 */
.L_x_142:
[----:B------:R-:W-:Y:S01]  /*3970*/  IADD3 R10, PT, PT, R10, 0x1, RZ ;  /* 0x000000010a0a7810 */ /* 0x000fe20007ffe0ff */
[----:B------:R-:W-:Y:S06]  /*3980*/  BRA.U !UP4, `(.L_x_67) ;  /* 0x000000010cc07547 */ /* 0x000fec000b800000 */
[----:B------:R-:W-:Y:S01]  /*3990*/  UPLOP3.LUT UP2, UPT, UPT, UPT, UPT, 0x40, 0x4 ;  /* 0x000000000004789c */ /* 0x000fe20003f4e870 */
[----:B------:R-:W-:Y:S01]  /*39a0*/  UMOV UR23, UR41 ;  /* 0x0000002900177c82 */ /* 0x000fe20008000000 */
[----:B------:R-:W-:Y:S01]  /*39b0*/  UMOV UR22, UR40 ;  /* 0x0000002800167c82 */ /* 0x000fe20008000000 */
[----:B------:R-:W-:-:S08]  /*39c0*/  UMOV UR10, UR24 ;  /* 0x00000018000a7c82 */ /* 0x000fd00008000000 */
.L_x_70:
[----:B------:R-:W-:Y:S02]  /*39d0*/  UIADD3 UR23, UPT, UPT, UR23, 0x1, URZ ;  /* 0x0000000117177890 */ /* 0x000fe4000fffe0ff */
[----:B--2---:R-:W-:Y:S02]  /*39e0*/  ULEA UR5, UR10, UR26, 0x3 ;  /* 0x0000001a0a057291 */ /* 0x004fe4000f8e18ff */
[----:B------:R-:W-:Y:S01]  /*39f0*/  UISETP.NE.AND UP3, UPT, UR23, URZ, UPT ;  /* 0x000000ff1700728c */ /* 0x000fe2000bf65270 */
[----:B---3--:R-:W-:Y:S10]  /*3a00*/  @P2 BRA `(.L_x_68) ;  /* 0x00000000000c2947 */ /* 0x008ff40003800000 */
[----:B-1----:R-:W-:Y:S04]  /*3a10*/  SHF.L.U32 R3, R8, 0x1f, RZ ;  /* 0x0000001f08037819 */ /* 0x002fe800000006ff */
[----:B------:R-:W1:Y:S02]  /*3a20*/  SYNCS.PHASECHK.TRANS64.TRYWAIT P0, [UR5], R3 ;  /* 0x00000003ff0075a7 */ /* 0x000e640008001105 */
[----:B-1----:R-:W-:Y:S05]  /*3a30*/  @!P0 BRA `(.L_x_69) ;  /* 0x0000004800188947 */ /* 0x002fea0003800000 */
.L_x_68:
[----:B------:R-:W-:Y:S01]  /*3a40*/  UISETP.NE.AND UP0, UPT, UR22, 0x1, UPT ;  /* 0x000000011600788c */ /* 0x000fe2000bf05270 */
[----:B------:R-:W-:Y:S01]  /*3a50*/  PLOP3.LUT P2, PT, PT, PT, PT, 0x80, 0x8 ;  /* 0x000000000008781c */ /* 0x000fe20003f4f070 */
[----:B------:R-:W-:Y:S02]  /*3a60*/  UIADD3 UR4, UPT, UPT, UR10, 0x1, URZ ;  /* 0x000000010a047890 */ /* 0x000fe4000fffe0ff */
[----:B------:R-:W-:Y:S02]  /*3a70*/  UIADD3 UR25, UPT, UPT, UR5, 0x40, URZ ;  /* 0x0000004005197890 */ /* 0x000fe4000fffe0ff */
[----:B------:R-:W-:Y:S01]  /*3a80*/  UISETP.NE.AND UP1, UPT, UR4, 0x8, UPT ;  /* 0x000000080400788c */ /* 0x000fe2000bf25270 */
[----:B------:R-:W-:Y:S01]  /*3a90*/  PLOP3.LUT P0, PT, PT, PT, UP0, 0x80, 0x8 ;  /* 0x000000000008781c */ /* 0x000fe20003f0f008 */
[----:B------:R-:W-:Y:S02]  /*3aa0*/  UIADD3 UR22, UPT, UPT, UR22, -0x1, URZ ;  /* 0xffffffff16167890 */ /* 0x000fe4000fffe0ff */
[----:B------:R-:W-:Y:S02]  /*3ab0*/  USEL UR6, URZ, 0x1, UP1 ;  /* 0x00000001ff067887 */ /* 0x000fe40008800000 */
[----:B------:R-:W-:Y:S01]  /*3ac0*/  USEL UR24, UR4, URZ, UP1 ;  /* 0x000000ff04187287 */ /* 0x000fe20008800000 */
[----:B------:R-:W-:Y:S01]  /*3ad0*/  UMOV UR7, 0x40004040 ;  /* 0x4000404000077882 */ /* 0x000fe20000000000 */
[----:B------:R-:W-:Y:S02]  /*3ae0*/  UMOV UR5, 0x40004040 ;  /* 0x4000404000057882 */ /* 0x000fe40000000000 */
[----:B------:R-:W-:Y:S01]  /*3af0*/  @UP0 ULEA UR4, UR24, UR26, 0x3 ;  /* 0x0000001a18040291 */ /* 0x000fe2000f8e18ff */
[----:B------:R-:W-:Y:S01]  /*3b00*/  LOP3.LUT R8, R8, UR6, RZ, 0x3c, !PT ;  /* 0x0000000608087c12 */ /* 0x000fe2000f8e3cff */
[----:B------:R-:W-:Y:S01]  /*3b10*/  ULEA UR6, UR10, UR29, 0xa ;  /* 0x0000001d0a067291 */ /* 0x000fe2000f8e50ff */
[----:B------:R-:W-:Y:S02]  /*3b20*/  UMOV UR21, 0x40004040 ;  /* 0x4000404000157882 */ /* 0x000fe40000000000 */
[----:B-1----:R-:W-:Y:S01]  /*3b30*/  @P0 SHF.L.U32 R0, R8, 0x1f, RZ ;  /* 0x0000001f08000819 */ /* 0x002fe200000006ff */
[----:B------:R-:W-:Y:S02]  /*3b40*/  UIADD3 UR20, UPT, UPT, UR6, 0x2, URZ ;  /* 0x0000000206147890 */ /* 0x000fe4000fffe0ff */
[----:B------:R-:W-:Y:S01]  /*3b50*/  UIADD3 UR16, UPT, UPT, UR6, 0x4, URZ ;  /* 0x0000000406107890 */ /* 0x000fe2000fffe0ff */
[----:B------:R2:W3:Y:S01]  /*3b60*/  @P0 SYNCS.PHASECHK.TRANS64.TRYWAIT P2, [UR4], R0 ;  /* 0x00000000ff0005a7 */ /* 0x0004e20008041104 */
[----:B------:R-:W-:Y:S02]  /*3b70*/  ULEA UR4, UR10, UR28, 0x9 ;  /* 0x0000001c0a047291 */ /* 0x000fe4000f8e48ff */
[----:B------:R-:W-:Y:S02]  /*3b80*/  UIADD3 UR12, UPT, UPT, UR6, 0x6, URZ ;  /* 0x00000006060c7890 */ /* 0x000fe4000fffe0ff */
[----:B------:R-:W-:Y:S02]  /*3b90*/  UIADD3 UR18, UPT, UPT, UR4, 0x2, URZ ;  /* 0x0000000204127890 */ /* 0x000fe4000fffe0ff */
[----:B------:R-:W-:Y:S02]  /*3ba0*/  UIADD3 UR14, UPT, UPT, UR4, 0x4, URZ ;  /* 0x00000004040e7890 */ /* 0x000fe4000fffe0ff */
[----:B------:R-:W-:Y:S01]  /*3bb0*/  UIADD3 UR8, UPT, UPT, UR4, 0x6, URZ ;  /* 0x0000000604087890 */ /* 0x000fe2000fffe0ff */
[----:B------:R2:W-:Y:S01]  /*3bc0*/  UTCQMMA gdesc[UR4], gdesc[UR6], tmem[UR11], tmem[UR38], idesc[UR39], UP2 ;  /* 0x00ff2606040075ea */ /* 0x0005e2000900030b */
[----:B------:R-:W-:Y:S01]  /*3bd0*/  UPLOP3.LUT UP2, UPT, UPT, UPT, UPT, 0x80, 0x8 ;  /* 0x000000000008789c */ /* 0x000fe20003f4f070 */
[----:B------:R-:W-:Y:S01]  /*3be0*/  UMOV UR19, 0x40004040 ;  /* 0x4000404000137882 */ /* 0x000fe20000000000 */
[----:B------:R-:W-:Y:S01]  /*3bf0*/  UMOV UR17, 0x40004040 ;  /* 0x4000404000117882 */ /* 0x000fe20000000000 */
[----:B------:R2:W-:Y:S01]  /*3c00*/  UTCQMMA gdesc[UR18], gdesc[UR20], tmem[UR11], tmem[UR36], idesc[UR37], UPT ;  /* 0x00ff2414120075ea */ /* 0x0005e2000b80030b */
[----:B------:R-:W-:Y:S01]  /*3c10*/  UMOV UR15, 0x40004040 ;  /* 0x40004040000f7882 */ /* 0x000fe20000000000 */
[----:B------:R-:W-:Y:S01]  /*3c20*/  UMOV UR13, 0x40004040 ;  /* 0x40004040000d7882 */ /* 0x000fe20000000000 */
[----:B------:R-:W-:Y:S01]  /*3c30*/  UMOV UR9, 0x40004040 ;  /* 0x4000404000097882 */ /* 0x000fe20000000000 */
[----:B------:R2:W-:Y:S01]  /*3c40*/  UTCQMMA gdesc[UR14], gdesc[UR16], tmem[UR11], tmem[UR34], idesc[UR35], UPT ;  /* 0x00ff22100e0075ea */ /* 0x0005e2000b80030b */
[----:B------:R2:W-:Y:S01]  /*3c50*/  UTCQMMA gdesc[UR8], gdesc[UR12], tmem[UR11], tmem[UR32], idesc[UR33], UPT ;  /* 0x00ff200c080075ea */ /* 0x0005e2000b80030b */
[----:B------:R2:W-:Y:S01]  /*3c60*/  UTCBAR.MULTICAST [UR25], URZ, UR27 ;  /* 0x000000ff190073e9 */ /* 0x0005e2000800081b */
[----:B------:R-:W-:Y:S01]  /*3c70*/  UMOV UR10, UR24 ;  /* 0x00000018000a7c82 */ /* 0x000fe20008000000 */
[----:B------:R-:W-:Y:S05]  /*3c80*/  BRA.U UP3, `(.L_x_70) ;  /* 0xfffffffd03507547 */ /* 0x000fea000b83ffff */
.L_x_67:
[----:B--2---:R-:W-:Y:S01]  /*3c90*/  UIADD3 UR4, UPT, UPT, UR30, 0x1, URZ ;  /* 0x000000011e047890 */ /* 0x004fe2000fffe0ff */
[C---:B------:R-:W-:Y:S01]  /*3ca0*/  ISETP.NE.AND P0, PT, R10.reuse, 0x2, PT ;  /* 0x000000020a00780c */ /* 0x040fe20003f05270 */
[----:B------:R-:W-:Y:S02]  /*3cb0*/  UIADD3 UR5, UPT, UPT, UR31, 0xd0, URZ ;  /* 0x000000d01f057890 */ /* 0x000fe4000fffe0ff */
[----:B------:R-:W-:Y:S01]  /*3cc0*/  UISETP.NE.AND UP0, UPT, UR4, 0x4, UPT ;  /* 0x000000040400788c */ /* 0x000fe2000bf05270 */
[----:B-1----:R-:W-:Y:S02]  /*3cd0*/  SEL R0, RZ, 0x1, P0 ;  /* 0x00000001ff007807 */ /* 0x002fe40000000000 */
[----:B------:R-:W-:Y:S01]  /*3ce0*/  SEL R10, R10, RZ, P0 ;  /* 0x000000ff0a0a7207 */ /* 0x000fe20000000000 */
[----:B------:R-:W-:Y:S01]  /*3cf0*/  USEL UR6, URZ, 0x1, UP0 ;  /* 0x00000001ff067887 */ /* 0x000fe20008000000 */
[----:B------:R-:W-:Y:S01]  /*3d00*/  LOP3.LUT R9, R9, R0, RZ, 0x3c, !PT ;  /* 0x0000000009097212 */ /* 0x000fe200078e3cff */
[----:B------:R-:W-:Y:S01]  /*3d10*/  USEL UR30, UR4, URZ, UP0 ;  /* 0x000000ff041e7287 */ /* 0x000fe20008000000 */
[----:B------:R1:W-:Y:S03]  /*3d20*/  UTCBAR [UR5], URZ ;  /* 0x000000ff050073e9 */ /* 0x0003e600080000ff */
[----:B------:R-:W-:Y:S01]  /*3d30*/  LOP3.LUT R11, R11, UR6, RZ, 0x3c, !PT ;  /* 0x000000060b0b7c12 */ /* 0x000fe2000f8e3cff */
[----:B------:R-:W-:Y:S07]  /*3d40*/  @P1 BRA `(.L_x_71) ;  /* 0xfffffff800881947 */ /* 0x000fee000383ffff */
[----:B------:R-:W2:Y:S01]  /*3d50*/  S2UR UR8, SR_CgaCtaId ;  /* 0x00000000000879c3 */ /* 0x000ea20000008800 */
[----:B------:R-:W-:Y:S01]  /*3d60*/  ELECT P0, URZ, PT ;  /* 0x0000000000ff782f */ /* 0x000fe20003800000 */
[----:B------:R-:W-:Y:S01]  /*3d70*/  IMAD.MOV.U32 R0, RZ, RZ, 0x1 ;  /* 0x00000001ff007424 */ /* 0x000fe200078e00ff */
[----:B------:R-:W-:Y:S01]  /*3d80*/  UIADD3 UR26, UPT, UPT, UR26, 0xf0, URZ ;  /* 0x000000f01a1a7890 */ /* 0x000fe2000fffe0ff */
[----:B------:R-:W-:Y:S01]  /*3d90*/  SHF.L.U32 R3, R11, 0x1f, RZ ;  /* 0x0000001f0b037819 */ /* 0x000fe200000006ff */
[----:B------:R-:W-:-:S03]  /*3da0*/  UMOV UR4, 0x40 ;  /* 0x0000004000047882 */ /* 0x000fc60000000000 */
[----:B------:R-:W-:Y:S01]  /*3db0*/  UVIRTCOUNT.DEALLOC.SMPOOL 0x80 ;  /* 0x000000800000784c */ /* 0x000fe20000000000 */
[----:B--2---:R-:W-:Y:S02]  /*3dc0*/  ULEA UR8, UR8, UR4, 0x18 ;  /* 0x0000000408087291 */ /* 0x004fe4000f8ec0ff */
[----:B------:R-:W-:-:S07]  /*3dd0*/  ULEA UR4, UR30, UR26, 0x3 ;  /* 0x0000001a1e047291 */ /* 0x000fce000f8e18ff */
[----:B------:R2:W-:Y:S02]  /*3de0*/  @P0 STS.U8 [UR8+0x1c], R0 ;  /* 0x00001c00ff000988 */ /* 0x0005e40008000008 */
[----:B------:R-:W4:Y:S02]  /*3df0*/  SYNCS.PHASECHK.TRANS64.TRYWAIT P0, [UR4], R3 ;  /* 0x00000003ff0075a7 */ /* 0x000f240008001104 */
[----:B--2-4-:R-:W-:Y:S05]  /*3e00*/  @!P0 BRA `(.L_x_72) ;  /* 0x00000044003c8947 */ /* 0x014fea0003800000 */
.L_x_145:
[----:B------:R-:W-:-:S04]  /*3e10*/  UIADD3 UR4, UPT, UPT, UR30, 0x1, URZ ;  /* 0x000000011e047890 */ /* 0x000fc8000fffe0ff */
[----:B------:R-:W-:-:S04]  /*3e20*/  UISETP.NE.AND UP0, UPT, UR4, 0x4, UPT ;  /* 0x000000040400788c */ /* 0x000fc8000bf05270 */
[----:B------:R-:W-:Y:S02]  /*3e30*/  USEL UR6, URZ, 0x1, UP0 ;  /* 0x00000001ff067887 */ /* 0x000fe40008000000 */
[----:B------:R-:W-:-:S04]  /*3e40*/  USEL UR4, UR4, URZ, UP0 ;  /* 0x000000ff04047287 */ /* 0x000fc80008000000 */
[----:B-1----:R-:W-:Y:S01]  /*3e50*/  ULEA UR5, UR4, UR26, 0x3 ;  /* 0x0000001a04057291 */ /* 0x002fe2000f8e18ff */
[----:B------:R-:W-:-:S04]  /*3e60*/  LOP3.LUT R2, R11, UR6, RZ, 0x3c, !PT ;  /* 0x000000060b027c12 */ /* 0x000fc8000f8e3cff */
[----:B--2---:R-:W-:-:S04]  /*3e70*/  SHF.L.U32 R3, R2, 0x1f, RZ ;  /* 0x0000001f02037819 */ /* 0x004fc800000006ff */
[----:B------:R-:W1:Y:S02]  /*3e80*/  SYNCS.PHASECHK.TRANS64.TRYWAIT P0, [UR5], R3 ;  /* 0x00000003ff0075a7 */ /* 0x000e640008001105 */
[----:B-1----:R-:W-:Y:S05]  /*3e90*/  @!P0 BRA `(.L_x_73) ;  /* 0x0000004400308947 */ /* 0x002fea0003800000 */
.L_x_147:
        /* <DEDUP_REMOVED lines=9> */
.L_x_149:
[----:B------:R-:W-:-:S04]  /*3f30*/  UIADD3 UR4, UPT, UPT, UR4, 0x1, URZ ;  /* 0x0000000104047890 */ /* 0x000fc8000fffe0ff */
[----:B------:R-:W-:-:S04]  /*3f40*/  UISETP.NE.AND UP0, UPT, UR4, 0x4, UPT ;  /* 0x000000040400788c */ /* 0x000fc8000bf05270 */
[----:B------:R-:W-:Y:S02]  /*3f50*/  USEL UR5, URZ, 0x1, UP0 ;  /* 0x00000001ff057887 */ /* 0x000fe40008000000 */
[----:B------:R-:W-:-:S04]  /*3f60*/  USEL UR4, UR4, URZ, UP0 ;  /* 0x000000ff04047287 */ /* 0x000fc80008000000 */
[----:B------:R-:W-:Y:S01]  /*3f70*/  ULEA UR4, UR4, UR26, 0x3 ;  /* 0x0000001a04047291 */ /* 0x000fe2000f8e18ff */
[----:B-1----:R-:W-:-:S04]  /*3f80*/  LOP3.LUT R3, R2, UR5, RZ, 0x3c, !PT ;  /* 0x0000000502037c12 */ /* 0x002fc8000f8e3cff */
[----:B------:R-:W-:-:S04]  /*3f90*/  SHF.L.U32 R3, R3, 0x1f, RZ ;  /* 0x0000001f03037819 */ /* 0x000fc800000006ff */
[----:B------:R-:W1:Y:S02]  /*3fa0*/  SYNCS.PHASECHK.TRANS64.TRYWAIT P0, [UR4], R3 ;  /* 0x00000003ff0075a7 */ /* 0x000e640008001104 */
[----:B-1----:R-:W-:Y:S05]  /*3fb0*/  @!P0 BRA `(.L_x_75) ;  /* 0x0000004400188947 */ /* 0x002fea0003800000 */
.L_x_151:
[----:B------:R-:W-:Y:S01]  /*3fc0*/  NOP ;  /* 0x0000000000007918 */ /* 0x000fe20000000000 */
[----:B-1----:R-:W1:Y:S01]  /*3fd0*/  LDS R0, [UR8+0x14] ;  /* 0x00001408ff007984 */ /* 0x002e620008000800 */
[----:B------:R-:W-:Y:S01]  /*3fe0*/  ULOP3.LUT UR4, UR42, 0xffff, URZ, 0xc0, !UPT ;  /* 0x0000ffff2a047892 */ /* 0x000fe2000f8ec0ff */
[----:B------:R-:W-:Y:S01]  /*3ff0*/  UMOV UR5, 0xffff ;  /* 0x0000ffff00057882 */ /* 0x000fe20000000000 */
[----:B------:R-:W-:Y:S02]  /*4000*/  UMOV UR6, 0x1 ;  /* 0x0000000100067882 */ /* 0x000fe40000000000 */
[----:B------:R-:W-:-:S04]  /*4010*/  USHF.R.U32.HI UR4, URZ, 0x5, UR4 ;  /* 0x00000005ff047899 */ /* 0x000fc80008011604 */
[----:B------:R-:W-:Y:S02]  /*4020*/  USHF.L.U32 UR5, UR5, UR4, URZ ;  /* 0x0000000405057299 */ /* 0x000fe400080006ff */
[----:B------:R-:W-:-:S04]  /*4030*/  USHF.L.U32 UR4, UR6, UR4, URZ ;  /* 0x0000000406047299 */ /* 0x000fc800080006ff */
[----:B-1----:R-:W-:-:S04]  /*4040*/  LOP3.LUT R0, R0, UR5, RZ, 0xc0, !PT ;  /* 0x0000000500007c12 */ /* 0x002fc8000f8ec0ff */
[----:B------:R-:W-:-:S13]  /*4050*/  ISETP.NE.AND P0, PT, R0, UR5, PT ;  /* 0x0000000500007c0c */ /* 0x000fda000bf05270 */
[----:B------:R-:W-:Y:S05]  /*4060*/  @P0 BRA `(.L_x_76) ;  /* 0x0000000000580947 */ /* 0x000fea0003800000 */
[----:B------:R-:W1:Y:S02]  /*4070*/  LDS R0, [UR8+0x18] ;  /* 0x00001808ff007984 */ /* 0x000e640008000800 */
[----:B-1----:R-:W-:-:S04]  /*4080*/  LOP3.LUT R0, R0, UR4, RZ, 0xc0, !PT ;  /* 0x0000000400007c12 */ /* 0x002fc8000f8ec0ff */
[----:B------:R-:W-:-:S13]  /*4090*/  ISETP.NE.AND P0, PT, R0, UR4, PT ;  /* 0x0000000400007c0c */ /* 0x000fda000bf05270 */
[----:B------:R-:W-:Y:S05]  /*40a0*/  @P0 BRA `(.L_x_77) ;  /* 0x00000000003c0947 */ /* 0x000fea0003800000 */
[----:B------:R-:W1:Y:S01]  /*40b0*/  S2R R2, SR_LANEID ;  /* 0x0000000000027919 */ /* 0x000e620000000000 */
[----:B------:R-:W-:Y:S01]  /*40c0*/  ULOP3.LUT UR5, URZ, UR5, URZ, 0x33, !UPT ;  /* 0x00000005ff057292 */ /* 0x000fe2000f8e33ff */
[----:B------:R-:W-:Y:S01]  /*40d0*/  LOP3.LUT R4, RZ, UR4, RZ, 0x33, !PT ;  /* 0x00000004ff047c12 */ /* 0x000fe2000f8e33ff */
[----:B------:R-:W-:Y:S02]  /*40e0*/  VOTEU.ANY UR4, UPT, PT ;  /* 0x0000000000047886 */ /* 0x000fe400038e0100 */
[----:B------:R-:W-:Y:S01]  /*40f0*/  UFLO.U32 UR4, UR4 ;  /* 0x00000004000472bd */ /* 0x000fe200080e0000 */
[----:B------:R-:W2:Y:S01]  /*4100*/  REDUX UR6, R4 ;  /* 0x00000000040673c4 */ /* 0x000ea20000000000 */
[----:B------:R-:W-:-:S06]  /*4110*/  IMAD.U32 R0, RZ, RZ, UR5 ;  /* 0x00000005ff007e24 */ /* 0x000fcc000f8e00ff */
[----:B------:R4:W-:Y:S01]  /*4120*/  UTCATOMSWS.AND URZ, UR5 ;  /* 0x0000000500ff79e3 */ /* 0x0009e20008000000 */
[----:B------:R-:W3:Y:S01]  /*4130*/  REDUX UR7, R0 ;  /* 0x00000000000773c4 */ /* 0x000ee20000000000 */
[----:B-1----:R-:W-:Y:S01]  /*4140*/  ISETP.EQ.U32.AND P0, PT, R2, UR4, PT ;  /* 0x0000000402007c0c */ /* 0x002fe2000bf02070 */
[----:B--2---:R-:W-:Y:S01]  /*4150*/  IMAD.U32 R2, RZ, RZ, UR6 ;  /* 0x00000006ff027e24 */ /* 0x004fe2000f8e00ff */
[----:B---3--:R-:W-:-:S11]  /*4160*/  MOV R3, UR7 ;  /* 0x0000000700037c02 */ /* 0x008fd60008000f00 */
[----:B------:R4:W-:Y:S04]  /*4170*/  @P0 ATOMS.AND RZ, [UR8+0x14], R3 ;  /* 0x00001403ffff098c */ /* 0x0009e8000a800008 */
[----:B------:R4:W-:Y:S01]  /*4180*/  @P0 ATOMS.AND RZ, [UR8+0x18], R2 ;  /* 0x00001802ffff098c */ /* 0x0009e2000a800008 */
[----:B------:R-:W-:Y:S05]  /*4190*/  BRA `(.L_x_78) ;  /* 0x0000000000147947 */ /* 0x000fea0003800000 */
.L_x_77:
[----:B------:R-:W-:Y:S02]  /*41a0*/  MOV R2, 0x41c0 ;  /* 0x000041c000027802 */ /* 0x000fe40000000f00 */
[----:B---3-5:R-:W-:Y:S05]  /*41b0*/  CALL.REL.NOINC `($__internal_0_$__cuda_sm10x_tcgen05_guardrail_trap_col_being_dealloced_not_returned_by_alloc) ;  /* 0x0000004400747944 */ /* 0x028fea0003c00000 */
[----:B------:R-:W-:Y:S05]  /*41c0*/  BRA `(.L_x_78) ;  /* 0x0000000000087947 */ /* 0x000fea0003800000 */
.L_x_76:
[----:B------:R-:W-:Y:S02]  /*41d0*/  MOV R2, 0x41f0 ;  /* 0x000041f000027802 */ /* 0x000fe40000000f00 */
[----:B---3-5:R-:W-:Y:S05]  /*41e0*/  CALL.REL.NOINC `($__internal_2_$__cuda_sm10x_tcgen05_guardrail_trap_unallocated_columns_being_dealloced) ;  /* 0x0000004400807944 */ /* 0x028fea0003c00000 */
.L_x_78:
[----:B------:R-:W-:Y:S01]  /*41f0*/  NOP ;  /* 0x0000000000007918 */ /* 0x000fe20000000000 */
[----:B----4-:R-:W-:Y:S05]  /*4200*/  EXIT ;  /* 0x000000000000794d */ /* 0x010fea0003800000 */
.L_x_60:
[----:B------:R-:W-:-:S09]  /*4210*/  UISETP.NE.OR UP0, UPT, UR17, 0x3, !UP3 ;  /* 0x000000031100788c */ /* 0x000fd2000df05670 */
[----:B------:R-:W-:Y:S05]  /*4220*/  BRA.U UP0, `(.L_x_79) ;  /* 0x0000000d00807547 */ /* 0x000fea000b800000 */
[----:B------:R-:W2:Y:S01]  /*4230*/  S2UR UR10, SR_CgaCtaId ;  /* 0x00000000000a79c3 */ /* 0x000ea20000008800 */
[----:B------:R-:W3:Y:S01]  /*4240*/  LDCU UR32, c[0x0][0x370] ;  /* 0x00006e00ff2077ac */ /* 0x000ee20008000800 */
[----:B------:R-:W-:Y:S02]  /*4250*/  HFMA2 R13, -RZ, RZ, 0, 0 ;  /* 0x00000000ff0d7431 */ /* 0x000fe400000001ff */
[----:B------:R-:W-:Y:S01]  /*4260*/  IMAD.MOV.U32 R15, RZ, RZ, 0x1 ;  /* 0x00000001ff0f7424 */ /* 0x000fe200078e00ff */
[----:B------:R-:W-:Y:S01]  /*4270*/  MOV R7, 0x1000 ;  /* 0x0000100000077802 */ /* 0x000fe20000000f00 */
[----:B------:R-:W3:Y:S01]  /*4280*/  LDCU.128 UR28, c[0x0][0xb10] ;  /* 0x00016200ff1c77ac */ /* 0x000ee20008000c00 */
[----:B------:R-:W-:Y:S01]  /*4290*/  IMAD.MOV.U32 R14, RZ, RZ, RZ ;  /* 0x000000ffff0e7224 */ /* 0x000fe200078e00ff */
[----:B------:R-:W4:Y:S01]  /*42a0*/  LDC.64 R16, c[0x0][0x348] ;  /* 0x0000d200ff107b82 */ /* 0x000f220000000a00 */
[----:B------:R-:W1:Y:S01]  /*42b0*/  LDCU UR27, c[0x0][0x374] ;  /* 0x00006e80ff1b77ac */ /* 0x000e620008000800 */
[----:B------:R-:W2:Y:S06]  /*42c0*/  LDCU UR15, c[0x0][0xb0c] ;  /* 0x00016180ff0f77ac */ /* 0x000eac0008000800 */
[----:B------:R-:W4:Y:S01]  /*42d0*/  LDC.64 R2, c[0x0][0x888] ;  /* 0x00022200ff027b82 */ /* 0x000f220000000a00 */
[----:B------:R-:W2:Y:S01]  /*42e0*/  LDCU UR39, c[0x0][0xb20] ;  /* 0x00016400ff2777ac */ /* 0x000ea20008000800 */
[----:B------:R-:W2:Y:S06]  /*42f0*/  LDCU UR4, c[0x0][0xb30] ;  /* 0x00016600ff0477ac */ /* 0x000eac0008000800 */
[----:B------:R-:W4:Y:S01]  /*4300*/  LDC.64 R4, c[0x0][0x890] ;  /* 0x00022400ff047b82 */ /* 0x000f220000000a00 */
[----:B------:R-:W-:Y:S01]  /*4310*/  UMOV UR21, 0x400 ;  /* 0x0000040000157882 */ /* 0x000fe20000000000 */
[----:B---3--:R-:W-:-:S02]  /*4320*/  UIMAD.WIDE.U32 UR6, UR32, UR28, URZ ;  /* 0x0000001c200672a5 */ /* 0x008fc4000f8e00ff */
[----:B-1----:R-:W-:Y:S02]  /*4330*/  UIMAD.WIDE.U32 UR8, UR27, UR31, URZ ;  /* 0x0000001f1b0872a5 */ /* 0x002fe4000f8e00ff */
[----:B--2---:R-:W-:Y:S02]  /*4340*/  ULEA UR21, UR10, UR21, 0x18 ;  /* 0x000000150a157291 */ /* 0x004fe4000f8ec0ff */
[----:B------:R-:W-:Y:S02]  /*4350*/  UPLOP3.LUT UP3, UPT, UPT, UPT, UPT, 0x40, 0x4 ;  /* 0x000000000004789c */ /* 0x000fe40003f6e870 */
[----:B------:R-:W-:Y:S02]  /*4360*/  UIADD3 UR33, UPT, UPT, UR21, 0x88, URZ ;  /* 0x0000008815217890 */ /* 0x000fe4000fffe0ff */
[----:B------:R-:W-:Y:S01]  /*4370*/  UIADD3 UR17, UPT, UPT, UR21, 0x80, URZ ;  /* 0x0000008015117890 */ /* 0x000fe2000fffe0ff */
[----:B------:R-:W-:Y:S01]  /*4380*/  UMOV UR6, UR7 ;  /* 0x0000000700067c82 */ /* 0x000fe20008000000 */
[----:B------:R-:W-:Y:S01]  /*4390*/  UMOV UR35, UR9 ;  /* 0x0000000900237c82 */ /* 0x000fe20008000000 */
[----:B------:R-:W-:-:S02]  /*43a0*/  UISETP.GE.AND UP0, UPT, UR42, 0x1, UPT ;  /* 0x000000012a00788c */ /* 0x000fc4000bf06270 */
[----:B------:R-:W-:Y:S01]  /*43b0*/  UISETP.NE.AND UP4, UPT, UR42, 0x1, UPT ;  /* 0x000000012a00788c */ /* 0x000fe2000bf85270 */
[----:B------:R-:W1:Y:S01]  /*43c0*/  LDCU.64 UR22, c[0x0][0xb28] ;  /* 0x00016500ff1677ac */ /* 0x000e620008000a00 */
[----:B------:R-:W-:Y:S02]  /*43d0*/  UISETP.NE.AND UP6, UPT, UR15, 0x1, UPT ;  /* 0x000000010f00788c */ /* 0x000fe4000bfc5270 */
[----:B------:R-:W-:Y:S02]  /*43e0*/  UISETP.NE.AND UP5, UPT, UR30, 0x1, UPT ;  /* 0x000000011e00788c */ /* 0x000fe4000bfa5270 */
[----:B------:R-:W-:Y:S02]  /*43f0*/  UPRMT UR33, UR10, 0x654, UR33 ;  /* 0x000006540a217896 */ /* 0x000fe40008000021 */
[----:B------:R-:W-:Y:S02]  /*4400*/  USHF.R.U32.HI UR37, URZ, UR29, UR6 ;  /* 0x0000001dff257299 */ /* 0x000fe40008011606 */
[----:B------:R-:W-:-:S02]  /*4410*/  UPRMT UR34, UR10, 0x654, UR17 ;  /* 0x000006540a227896 */ /* 0x000fc40008000011 */
[----:B------:R-:W-:Y:S02]  /*4420*/  USHF.R.U32.HI UR35, URZ, UR39, UR35 ;  /* 0x00000027ff237299 */ /* 0x000fe40008011623 */
[----:B------:R-:W-:-:S11]  /*4430*/  UISETP.NE.AND UP2, UPT, UR4, 0x1, UPT ;  /* 0x000000010400788c */ /* 0x000fd6000bf45270 */
.L_x_88:
[C---:B------:R-:W-:Y:S02]  /*4440*/  LEA R12, R14.reuse, UR21, 0x3 ;  /* 0x000000150e0c7c11 */ /* 0x040fe4000f8e18ff */
[----:B------:R-:W-:Y:S02]  /*4450*/  SHF.L.U32 R9, R13, 0x1f, RZ ;  /* 0x0000001f0d097819 */ /* 0x000fe400000006ff */
[----:B------:R-:W-:Y:S02]  /*4460*/  LEA R10, R14, UR21, 0x4 ;  /* 0x000000150e0a7c11 */ /* 0x000fe4000f8e20ff */
[----:B--2---:R-:W2:Y:S02]  /*4470*/  SYNCS.PHASECHK.TRANS64.TRYWAIT P0, [R12+URZ+0xb0], R9 ;  /* 0x0000b0090c0075a7 */ /* 0x004ea400080011ff */
[----:B--2---:R-:W-:Y:S05]  /*4480*/  @!P0 BRA `(.L_x_80) ;  /* 0x0000003c00fc8947 */ /* 0x004fea0003800000 */
.L_x_152:
[----:B--2---:R-:W2:Y:S01]  /*4490*/  LDS.128 R8, [R10+0x140] ;  /* 0x000140000a087984 */ /* 0x004ea20000000c00 */
[----:B------:R-:W-:Y:S01]  /*44a0*/  UISETP.GE.AND UP0, UPT, UR42, 0x1, UPT ;  /* 0x000000012a00788c */ /* 0x000fe2000bf06270 */
[----:B------:R-:W-:Y:S01]  /*44b0*/  @!PT LDS RZ, [RZ] ;  /* 0x00000000fffff984 */ /* 0x000fe20000000800 */
[----:B------:R-:W-:Y:S01]  /*44c0*/  @!PT LDS RZ, [RZ] ;  /* 0x00000000fffff984 */ /* 0x000fe20000000800 */
[----:B------:R-:W-:Y:S01]  /*44d0*/  @!PT LDS RZ, [RZ] ;  /* 0x00000000fffff984 */ /* 0x000fe20000000800 */
[----:B------:R-:W-:Y:S01]  /*44e0*/  @!PT LDS RZ, [RZ] ;  /* 0x00000000fffff984 */ /* 0x000fe20000000800 */
[----:B------:R3:W-:Y:S06]  /*44f0*/  MEMBAR.ALL.CTA ;  /* 0x0000000000007992 */ /* 0x0007ec0000008000 */
[----:B---3--:R-:W3:Y:S01]  /*4500*/  FENCE.VIEW.ASYNC.S ;  /* 0x00000000000073c6 */ /* 0x008ee20000000000 */
[----:B--2---:R-:W-:Y:S11]  /*4510*/  LOP3.LUT P0, RZ, R10, 0x1, RZ, 0xc0, !PT ;  /* 0x000000010aff7812 */ /* 0x004ff6000780c0ff */
[----:B------:R-:W-:Y:S02]  /*4520*/  @!UPT UIADD3 URZ, UPT, UPT, URZ, URZ, URZ ;  /* 0x000000fffffff290 */ /* 0x000fe4000fffe0ff */
[----:B---3--:R-:W-:Y:S01]  /*4530*/  VOTEU.ANY UP1, P0 ;  /* 0x0000000000ff7886 */ /* 0x008fe20000020100 */
[----:B------:R-:W-:Y:S11]  /*4540*/  PLOP3.LUT P0, PT, PT, PT, UP1, 0x80, 0x8 ;  /* 0x000000000008781c */ /* 0x000ff60003f0f018 */
[----:B------:R-:W-:Y:S02]  /*4550*/  @!UPT UIADD3 URZ, UPT, UPT, URZ, URZ, URZ ;  /* 0x000000fffffff290 */ /* 0x000fe4000fffe0ff */
[----:B------:R-:W-:Y:S02]  /*4560*/  @P0 SHF.R.U32.HI R0, RZ, 0x10, R9 ;  /* 0x00000010ff000819 */ /* 0x000fe40000011609 */
[----:B------:R-:W-:Y:S02]  /*4570*/  @P0 MOV R6, R8 ;  /* 0x0000000800060202 */ /* 0x000fe40000000f00 */
[----:B------:R-:W-:Y:S01]  /*4580*/  @P0 R2UR UR4, R0 ;  /* 0x00000000000402ca */ /* 0x000fe200000e0000 */
[----:B------:R-:W-:Y:S01]  /*4590*/  VIADD R0, R12, 0xc0 ;  /* 0x000000c00c007836 */ /* 0x000fe20000000000 */
[----:B------:R-:W-:Y:S02]  /*45a0*/  @P0 LOP3.LUT R8, R9, 0xffff, RZ, 0xc0, !PT ;  /* 0x0000ffff09080812 */ /* 0x000fe400078ec0ff */
[----:B------:R-:W-:Y:S02]  /*45b0*/  @P0 R2UR UR6, R6 ;  /* 0x00000000060602ca */ /* 0x000fe400000e0000 */
[----:B------:R-:W-:Y:S02]  /*45c0*/  PRMT R0, RZ, 0x654, R0 ;  /* 0x00000654ff007816 */ /* 0x000fe40000000000 */
[----:B------:R-:W-:Y:S02]  /*45d0*/  @P0 R2UR UR5, R8 ;  /* 0x00000000080502ca */ /* 0x000fe400000e0000 */
[----:B------:R2:W-:Y:S03]  /*45e0*/  SYNCS.ARRIVE.TRANS64.RED.A1T0 RZ, [R0+URZ], RZ ;  /* 0x000000ff00ff79a7 */ /* 0x0005e600081004ff */
[----:B------:R-:W-:Y:S04]  /*45f0*/  @UP1 UMOV UR26, UR4 ;  /* 0x00000004001a1c82 */ /* 0x000fe80008000000 */
[----:B------:R-:W-:Y:S04]  /*4600*/  @UP1 UMOV UR14, UR6 ;  /* 0x00000006000e1c82 */ /* 0x000fe80008000000 */
[----:B------:R-:W-:Y:S01]  /*4610*/  @UP1 UMOV UR13, UR5 ;  /* 0x00000005000d1c82 */ /* 0x000fe20008000000 */
[----:B------:R-:W-:Y:S05]  /*4620*/  BRA.U !UP0, `(.L_x_81) ;  /* 0x0000000108a47547 */ /* 0x000fea000b800000 */
[----:B------:R-:W-:Y:S02]  /*4630*/  UIMAD.WIDE.U32 UR8, UR13, UR31, URZ ;  /* 0x0000001f0d0872a5 */ /* 0x000fe4000f8e00ff */
[----:B------:R-:W-:Y:S02]  /*4640*/  UIMAD.WIDE.U32 UR10, UR14, UR28, URZ ;  /* 0x0000001c0e0a72a5 */ /* 0x000fe4000f8e00ff */
[----:B------:R-:W-:Y:S02]  /*4650*/  USEL UR4, UR27, UR35, !UP5 ;  /* 0x000000231b047287 */ /* 0x000fe4000e800000 */
[----:B------:R-:W-:Y:S02]  /*4660*/  USEL UR7, UR32, UR37, !UP6 ;  /* 0x0000002520077287 */ /* 0x000fe4000f000000 */
[----:B-1----:R-:W-:Y:S02]  /*4670*/  UIMAD.WIDE.U32 UR18, UR4, UR22, URZ ;  /* 0x00000016041272a5 */ /* 0x002fe4000f8e00ff */
[----:B------:R-:W-:Y:S01]  /*4680*/  UIMAD.WIDE.U32 UR24, UR7, UR22, URZ ;  /* 0x00000016071872a5 */ /* 0x000fe2000f8e00ff */
[----:B------:R-:W-:Y:S02]  /*4690*/  UMOV UR5, UR9 ;  /* 0x0000000900057c82 */ /* 0x000fe40008000000 */
[----:B------:R-:W-:Y:S03]  /*46a0*/  USHF.R.U32.HI UR6, URZ, UR39, UR5 ;  /* 0x00000027ff067299 */ /* 0x000fe60008011605 */
[----:B------:R-:W-:Y:S01]  /*46b0*/  UMOV UR5, UR11 ;  /* 0x0000000b00057c82 */ /* 0x000fe20008000000 */
[----:B------:R-:W-:Y:S02]  /*46c0*/  USEL UR6, UR13, UR6, !UP5 ;  /* 0x000000060d067287 */ /* 0x000fe4000e800000 */
[----:B------:R-:W-:Y:S02]  /*46d0*/  USHF.R.U32.HI UR8, URZ, UR29, UR5 ;  /* 0x0000001dff087299 */ /* 0x000fe40008011605 */
[----:B------:R-:W-:Y:S01]  /*46e0*/  UIMAD.WIDE.U32 UR10, UR6, UR22, URZ ;  /* 0x00000016060a72a5 */ /* 0x000fe2000f8e00ff */
[----:B------:R-:W-:Y:S02]  /*46f0*/  UMOV UR5, UR19 ;  /* 0x0000001300057c82 */ /* 0x000fe40008000000 */
[----:B------:R-:W-:Y:S03]  /*4700*/  @UP4 USHF.R.U32.HI UR4, URZ, UR23, UR5 ;  /* 0x00000017ff044299 */ /* 0x000fe60008011605 */
[----:B------:R-:W-:Y:S01]  /*4710*/  UMOV UR5, UR25 ;  /* 0x0000001900057c82 */ /* 0x000fe20008000000 */
[----:B------:R-:W-:Y:S02]  /*4720*/  UIMAD UR4, UR42, UR4, URZ ;  /* 0x000000042a0472a4 */ /* 0x000fe4000f8e02ff */
[----:B------:R-:W-:Y:S02]  /*4730*/  @UP4 USHF.R.U32.HI UR7, URZ, UR23, UR5 ;  /* 0x00000017ff074299 */ /* 0x000fe40008011605 */
[----:B------:R-:W-:Y:S02]  /*4740*/  USEL UR5, UR14, UR8, !UP6 ;  /* 0x000000080e057287 */ /* 0x000fe4000f000000 */
[----:B------:R-:W-:Y:S02]  /*4750*/  UIMAD UR8, UR42, UR7, URZ ;  /* 0x000000072a0872a4 */ /* 0x000fe4000f8e02ff */
[----:B------:R-:W-:Y:S03]  /*4760*/  UISETP.GE.AND UP0, UPT, UR6, UR4, UPT ;  /* 0x000000040600728c */ /* 0x000fe6000bf06270 */
[----:B------:R-:W-:Y:S01]  /*4770*/  UMOV UR4, UR11 ;  /* 0x0000000b00047c82 */ /* 0x000fe20008000000 */
[----:B------:R-:W-:Y:S02]  /*4780*/  UISETP.GE.OR UP0, UPT, UR5, UR8, UP0 ;  /* 0x000000080500728c */ /* 0x000fe40008706670 */
[----:B------:R-:W-:Y:S02]  /*4790*/  USHF.R.U32.HI UR4, URZ, UR23, UR4 ;  /* 0x00000017ff047299 */ /* 0x000fe40008011604 */
[----:B------:R-:W-:Y:S02]  /*47a0*/  UIMAD.WIDE.U32 UR8, UR5, UR22, URZ ;  /* 0x00000016050872a5 */ /* 0x000fe4000f8e00ff */
[----:B------:R-:W-:Y:S04]  /*47b0*/  USEL UR10, UR6, UR4, !UP4 ;  /* 0x00000004060a7287 */ /* 0x000fe8000e000000 */
[----:B------:R-:W-:Y:S01]  /*47c0*/  UIADD3 UR11, UPT, UPT, -UR10, URZ, URZ ;  /* 0x000000ff0a0b7290 */ /* 0x000fe2000fffe1ff */
[----:B------:R-:W-:Y:S02]  /*47d0*/  @!UP0 UMOV UR4, UR9 ;  /* 0x0000000900048c82 */ /* 0x000fe40008000000 */
[----:B------:R-:W-:Y:S02]  /*47e0*/  @!UP0 USHF.R.U32.HI UR4, URZ, UR23, UR4 ;  /* 0x00000017ff048299 */ /* 0x000fe40008011604 */
[----:B------:R-:W-:Y:S02]  /*47f0*/  UIMAD UR8, UR42, UR11, UR6 ;  /* 0x0000000b2a0872a4 */ /* 0x000fe4000f8e0206 */
[----:B------:R-:W-:Y:S04]  /*4800*/  @!UP0 USEL UR4, UR5, UR4, !UP4 ;  /* 0x0000000405048287 */ /* 0x000fe8000e000000 */
[----:B------:R-:W-:Y:S02]  /*4810*/  @!UP0 UIMAD UR8, UR7, UR8, UR4 ;  /* 0x00000008070882a4 */ /* 0x000fe4000f8e0204 */
[----:B------:R-:W-:Y:S02]  /*4820*/  @!UP0 UIADD3 UR9, UPT, UPT, UR10, -UR4, URZ ;  /* 0x800000040a098290 */ /* 0x000fe4000fffe0ff */
[----:B------:R-:W-:Y:S02]  /*4830*/  UIADD3 UR4, UPT, UPT, -UR5, URZ, URZ ;  /* 0x000000ff05047290 */ /* 0x000fe4000fffe1ff */
[----:B------:R-:W-:Y:S02]  /*4840*/  UIADD3 UR7, UPT, UPT, -UR6, URZ, URZ ;  /* 0x000000ff06077290 */ /* 0x000fe4000fffe1ff */
[----:B------:R-:W-:Y:S02]  /*4850*/  @!UP0 UIMAD UR6, UR9, UR42, UR5 ;  /* 0x0000002a090682a4 */ /* 0x000fe4000f8e0205 */
[----:B------:R-:W-:Y:S02]  /*4860*/  UIMAD UR14, UR15, UR4, UR14 ;  /* 0x000000040f0e72a4 */ /* 0x000fe4000f8e020e */
[----:B------:R-:W-:Y:S01]  /*4870*/  UIMAD UR13, UR30, UR7, UR13 ;  /* 0x000000071e0d72a4 */ /* 0x000fe2000f8e020d */
[----:B------:R-:W-:Y:S02]  /*4880*/  @!UP0 UMOV UR5, UR8 ;  /* 0x0000000800058c82 */ /* 0x000fe40008000000 */
[----:B------:R-:W-:Y:S02]  /*4890*/  UIMAD UR14, UR5, UR15, UR14 ;  /* 0x0000000f050e72a4 */ /* 0x000fe4000f8e020e */
[----:B------:R-:W-:Y:S11]  /*48a0*/  UIMAD UR13, UR6, UR30, UR13 ;  /* 0x0000001e060d72a4 */ /* 0x000ff6000f8e020d */
[----:B------:R-:W-:Y:S01]  /*48b0*/  @!UPT UIADD3 URZ, UPT, UPT, URZ, URZ, URZ ;  /* 0x000000fffffff290 */ /* 0x000fe2000fffe0ff */
.L_x_81:
[----:B------:R-:W3:Y:S01]  /*48c0*/  @!UP2 LDCU.128 UR8, c[0x0][0xb10] ;  /* 0x00016200ff08a7ac */ /* 0x000ee20008000c00 */
[C---:B----4-:R-:W-:Y:S02]  /*48d0*/  ISETP.NE.U32.AND P1, PT, R4.reuse, RZ, PT ;  /* 0x000000ff0400720c */ /* 0x050fe40003f25070 */
[----:B------:R-:W-:Y:S02]  /*48e0*/  ISETP.NE.U32.AND P0, PT, R4, RZ, PT ;  /* 0x000000ff0400720c */ /* 0x000fe40003f05070 */
[C---:B------:R-:W-:Y:S02]  /*48f0*/  ISETP.NE.AND.EX P1, PT, R5.reuse, RZ, PT, P1 ;  /* 0x000000ff0500720c */ /* 0x040fe40003f25310 */
[----:B------:R-:W-:Y:S01]  /*4900*/  ISETP.NE.AND.EX P0, PT, R5, RZ, PT, P0 ;  /* 0x000000ff0500720c */ /* 0x000fe20003f05300 */
[----:B------:R-:W4:Y:S01]  /*4910*/  @!UP2 LDCU UR5, c[0x0][0xb0c] ;  /* 0x00016180ff05a7ac */ /* 0x000f220008000800 */
[----:B------:R-:W-:Y:S01]  /*4920*/  SHF.L.U32 R9, R15, 0x1f, RZ ;  /* 0x0000001f0f097819 */ /* 0x000fe200000006ff */
[----:B------:R-:W-:Y:S02]  /*4930*/  USHF.L.U32 UR19, UR16, 0x6, URZ ;  /* 0x0000000610137899 */ /* 0x000fe400080006ff */
[----:B------:R-:W-:Y:S02]  /*4940*/  USHF.L.U32 UR18, UR20, 0x7, URZ ;  /* 0x0000000714127899 */ /* 0x000fe400080006ff */
[----:B---3--:R-:W-:Y:S07]  /*4950*/  UIMAD.WIDE.U32 UR6, UR14, UR8, URZ ;  /* 0x000000080e0672a5 */ /* 0x008fee000f8e00ff */
[----:B------:R-:W-:Y:S01]  /*4960*/  @!UP2 UMOV UR4, UR7 ;  /* 0x000000070004ac82 */ /* 0x000fe20008000000 */
[----:B----4-:R-:W-:Y:S02]  /*4970*/  @!UP2 UISETP.NE.AND UP0, UPT, UR5, 0x1, UPT ;  /* 0x000000010500a88c */ /* 0x010fe4000bf05270 */
[----:B------:R-:W-:Y:S02]  /*4980*/  @!UP2 USHF.R.U32.HI UR4, URZ, UR9, UR4 ;  /* 0x00000009ff04a299 */ /* 0x000fe40008011604 */
[----:B------:R-:W-:Y:S02]  /*4990*/  UIMAD.WIDE.U32 UR6, UR13, UR11, URZ ;  /* 0x0000000b0d0672a5 */ /* 0x000fe4000f8e00ff */
[----:B------:R-:W-:Y:S02]  /*49a0*/  @!UP2 USEL UR8, UR14, UR4, !UP0 ;  /* 0x000000040e08a287 */ /* 0x000fe4000c000000 */
[----:B------:R-:W-:Y:S03]  /*49b0*/  @!UP2 UISETP.NE.AND UP0, UPT, UR10, 0x1, UPT ;  /* 0x000000010a00a88c */ /* 0x000fe6000bf05270 */
[----:B------:R-:W-:Y:S02]  /*49c0*/  @!UP2 UMOV UR6, UR7 ;  /* 0x000000070006ac82 */ /* 0x000fe40008000000 */
[----:B------:R-:W3:Y:S02]  /*49d0*/  @!UP2 LDCU UR4, c[0x0][0xb20] ;  /* 0x00016400ff04a7ac */ /* 0x000ee40008000800 */
[----:B---3--:R-:W-:Y:S04]  /*49e0*/  @!UP2 USHF.R.U32.HI UR6, URZ, UR4, UR6 ;  /* 0x00000004ff06a299 */ /* 0x008fe80008011606 */
[----:B------:R-:W-:Y:S04]  /*49f0*/  @!UP2 USEL UR6, UR13, UR6, !UP0 ;  /* 0x000000060d06a287 */ /* 0x000fe8000c000000 */
[----:B------:R-:W-:Y:S02]  /*4a00*/  @!UP2 UIADD3 UR4, UPT, UPT, -UR8, UR6, URZ ;  /* 0x000000060804a290 */ /* 0x000fe4000fffe1ff */
[----:B------:R-:W-:Y:S02]  /*4a10*/  @!UP2 UIADD3 UR6, UPT, UPT, UR8, -UR6, URZ ;  /* 0x800000060806a290 */ /* 0x000fe4000fffe0ff */
[----:B------:R-:W-:Y:S02]  /*4a20*/  @!UP2 UIMAD UR14, UR4, UR5, UR14 ;  /* 0x00000005040ea2a4 */ /* 0x000fe4000f8e020e */
[----:B------:R-:W-:Y:S01]  /*4a30*/  @!UP2 UIMAD UR13, UR6, UR10, UR13 ;  /* 0x0000000a060da2a4 */ /* 0x000fe2000f8e020d */
[----:B------:R-:W-:Y:S11]  /*4a40*/  BRA.U UP3, `(.L_x_82) ;  /* 0x0000000103107547 */ /* 0x000ff6000b800000 */
[----:B--2---:R-:W-:Y:S04]  /*4a50*/  MOV R0, UR38 ;  /* 0x0000002600007c02 */ /* 0x004fe80008000f00 */
[----:B------:R-:W-:Y:S04]  /*4a60*/  SHF.L.U32 R11, R0, 0x1f, RZ ;  /* 0x0000001f000b7819 */ /* 0x000fe800000006ff */
[----:B------:R-:W2:Y:S02]  /*4a70*/  SYNCS.PHASECHK.TRANS64.TRYWAIT P2, [UR21+0xa8], R11 ;  /* 0x0000a80bff0075a7 */ /* 0x000ea40008041115 */
[----:B--2---:R-:W-:Y:S05]  /*4a80*/  @!P2 BRA `(.L_x_83) ;  /* 0x000000380090a947 */ /* 0x004fea0003800000 */
.L_x_82:
[----:B------:R-:W-:Y:S05]  /*4a90*/  @!P1 BRA `(.L_x_84) ;  /* 0x0000000000309947 */ /* 0x000fea0003800000 */
[----:B------:R-:W-:Y:S01]  /*4aa0*/  ISETP.NE.U32.AND P1, PT, R2, RZ, PT ;  /* 0x000000ff0200720c */ /* 0x000fe20003f25070 */
[----:B------:R-:W3:Y:S01]  /*4ab0*/  LDCU.64 UR4, c[0x0][0x358] ;  /* 0x00006b00ff0477ac */ /* 0x000ee20008000a00 */
[----:B------:R-:W-:Y:S02]  /*4ac0*/  IMAD.MOV.U32 R84, RZ, RZ, 0x1 ;  /* 0x00000001ff547424 */ /* 0x000fe400078e00ff */
[----:B------:R-:W-:Y:S11]  /*4ad0*/  ISETP.NE.AND.EX P1, PT, R3, RZ, PT, P1 ;  /* 0x000000ff0300720c */ /* 0x000ff60003f25310 */
[----:B------:R-:W-:Y:S02]  /*4ae0*/  @!UPT UIADD3 URZ, UPT, UPT, URZ, URZ, URZ ;  /* 0x000000fffffff290 */ /* 0x000fe4000fffe0ff */
[----:B--2---:R-:W2:Y:S01]  /*4af0*/  @P1 LDC.64 R10, c[0x0][0x888] ;  /* 0x00022200ff0a1b82 */ /* 0x004ea20000000a00 */
[----:B------:R-:W-:Y:S04]  /*4b00*/  @P1 IMAD R0, R4, UR36, RZ ;  /* 0x0000002404001c24 */ /* 0x000fe8000f8e02ff */
[----:B--2---:R-:W-:Y:S04]  /*4b10*/  @P1 IMAD.WIDE R10, R0, 0x4, R10 ;  /* 0x00000004000a1825 */ /* 0x004fe800078e020a */
[----:B------:R-:W-:Y:S01]  /*4b20*/  HFMA2 R0, -RZ, RZ, 0, 5.9604644775390625e-08 ;  /* 0x00000001ff007431 */ /* 0x000fe200000001ff */
[----:B---3-5:R3:W5:Y:S04]  /*4b30*/  @P1 LDG.E R41, desc[UR4][R10.64] ;  /* 0x000000040a291981 */ /* 0x028768000c1e1900 */
[----:B------:R-:W-:Y:S01]  /*4b40*/  @!P1 PRMT R84, R0, 0x7610, R84 ;  /* 0x0000761000549816 */ /* 0x000fe20000000054 */
[----:B---3--:R-:W4:Y:S06]  /*4b50*/  @!P1 LDC R41, c[0x0][0x880] ;  /* 0x00022000ff299b82 */ /* 0x008f2c0000000800 */
.L_x_84:
[----:B----45:R-:W-:Y:S01]  /*4b60*/  @!P0 FSETP.EQ.AND P1, PT, R41, RZ, PT ;  /* 0x000000ff2900820b */ /* 0x030fe20003f22000 */
[----:B------:R-:W-:Y:S01]  /*4b70*/  @!UPT UIADD3 URZ, UPT, UPT, URZ, URZ, URZ ;  /* 0x000000fffffff290 */ /* 0x000fe2000fffe0ff */
[----:B------:R-:W-:Y:S11]  /*4b80*/  @!P0 BRA `(.L_x_85) ;  /* 0x0000000000188947 */ /* 0x000ff60003800000 */
[----:B------:R-:W-:Y:S02]  /*4b90*/  LOP3.LUT P0, RZ, R84, 0xff, RZ, 0xc0, !PT ;  /* 0x000000ff54ff7812 */ /* 0x000fe4000780c0ff */
[----:B------:R-:W-:Y:S04]  /*4ba0*/  ISETP.NE.U32.AND P1, PT, R2, RZ, PT ;  /* 0x000000ff0200720c */ /* 0x000fe80003f25070 */
[----:B------:R-:W-:Y:S04]  /*4bb0*/  ISETP.NE.AND.EX P1, PT, R3, RZ, PT, P1 ;  /* 0x000000ff0300720c */ /* 0x000fe80003f25310 */
[----:B------:R-:W-:Y:S03]  /*4bc0*/  PLOP3.LUT P1, PT, P1, PT, PT, 0x8, 0x80 ;  /* 0x000000000080781c */ /* 0x000fe60000f2e170 */
[----:B------:R-:W-:Y:S11]  /*4bd0*/  @P0 FSETP.EQ.AND P1, PT, R41, RZ, PT ;  /* 0x000000ff2900020b */ /* 0x000ff60003f22000 */
[----:B------:R-:W-:Y:S02]  /*4be0*/  @!UPT UIADD3 URZ, UPT, UPT, URZ, URZ, URZ ;  /* 0x000000fffffff290 */ /* 0x000fe4000fffe0ff */
.L_x_85:
[----:B------:R-:W3:Y:S01]  /*4bf0*/  SYNCS.PHASECHK.TRANS64.TRYWAIT P2, [UR21+0x90], R9 ;  /* 0x00009009ff0075a7 */ /* 0x000ee20008041115 */
[----:B------:R-:W-:Y:S04]  /*4c00*/  ELECT P0, URZ, PT ;  /* 0x0000000000ff782f */ /* 0x000fe80003800000 */
[----:B------:R-:W-:Y:S11]  /*4c10*/  PLOP3.LUT P1, PT, P1, P0, PT, 0xf2, 0x2f ;  /* 0x00000000002f781c */ /* 0x000ff60000f21e72 */
[----:B------:R-:W-:Y:S02]  /*4c20*/  @!UPT UIADD3 URZ, UPT, UPT, URZ, URZ, URZ ;  /* 0x000000fffffff290 */ /* 0x000fe4000fffe0ff */
[----:B------:R-:W-:Y:S05]  /*4c30*/  @!P1 IADD3 R8, P0, PT, R16, 0x580, RZ ;  /* 0x0000058010089810 */ /* 0x000fea0007f1e0ff */
[----:B------:R-:W-:Y:S01]  /*4c40*/  @!P1 IMAD.X R6, RZ, RZ, R17, P0 ;  /* 0x000000ffff069224 */ /* 0x000fe200000e0611 */
[----:B---3--:R-:W-:Y:S07]  /*4c50*/  @!P2 BRA `(.L_x_86) ;  /* 0x000000380034a947 */ /* 0x008fee0003800000 */
.L_x_155:
[----:B------:R-:W-:Y:S01]  /*4c60*/  @!P1 R2UR UR5, R8 ;  /* 0x00000000080592ca */ /* 0x000fe200000e0000 */
[----:B------:R-:W-:Y:S01]  /*4c70*/  VOTEU.ALL UP0, P1 ;  /* 0x0000000000ff7886 */ /* 0x000fe20000800000 */
[----:B------:R-:W-:Y:S01]  /*4c80*/  @!P1 R2UR UR4, R6 ;  /* 0x00000000060492ca */ /* 0x000fe200000e0000 */
[----:B--2---:R-:W-:Y:S01]  /*4c90*/  @!P1 IMAD.MOV.U32 R0, RZ, RZ, 0x1000 ;  /* 0x00001000ff009424 */ /* 0x004fe200078e00ff */
[----:B------:R-:W-:Y:S01]  /*4ca0*/  UMOV UR6, 0x0 ;  /* 0x0000000000067882 */ /* 0x000fe20000000000 */
[----:B------:R-:W-:Y:S01]  /*4cb0*/  UMOV UR7, 0x10000000 ;  /* 0x1000000000077882 */ /* 0x000fe20000000000 */
[----:B------:R-:W-:Y:S01]  /*4cc0*/  @!UP0 UIADD3 UR16, UPT, UPT, UR21, 0x200, URZ ;  /* 0x0000020015108890 */ /* 0x000fe2000fffe0ff */
[----:B------:R-:W-:Y:S01]  /*4cd0*/  VIADD R14, R14, 0x1 ;  /* 0x000000010e0e7836 */ /* 0x000fe20000000000 */
[----:B------:R-:W-:Y:S01]  /*4ce0*/  VOTEU.ALL UP0, P1 ;  /* 0x0000000000ff7886 */ /* 0x000fe20000800000 */
[----:B------:R-:W-:Y:S04]  /*4cf0*/  UMOV UR20, UR36 ;  /* 0x0000002400147c82 */ /* 0x000fe80008000000 */
[----:B------:R-:W-:Y:S02]  /*4d00*/  IMAD.U32 R10, RZ, RZ, UR5 ;  /* 0x00000005ff0a7e24 */ /* 0x000fe4000f8e00ff */
[----:B------:R-:W-:Y:S03]  /*4d10*/  IMAD.U32 R11, RZ, RZ, UR4 ;  /* 0x00000004ff0b7e24 */ /* 0x000fe6000f8e00ff */
[----:B------:R-:W-:Y:S02]  /*4d20*/  @!P1 R2UR UR4, R10 ;  /* 0x000000000a0492ca */ /* 0x000fe400000e0000 */
[----:B------:R-:W-:Y:S11]  /*4d30*/  @!P1 R2UR UR5, R11 ;  /* 0x000000000b0592ca */ /* 0x000ff600000e0000 */
[----:B------:R-:W-:Y:S02]  /*4d40*/  @!UPT UIADD3 URZ, UPT, UPT, URZ, URZ, URZ ;  /* 0x000000fffffff290 */ /* 0x000fe4000fffe0ff */
[----:B------:R2:W-:Y:S01]  /*4d50*/  @!UP0 UTMALDG.3D [UR16], [UR4], desc[UR6] ;  /* 0x00000610040085b4 */ /* 0x0005e20008011000 */
[----:B------:R2:W-:Y:S01]  /*4d60*/  @!P1 SYNCS.ARRIVE.TRANS64.RED.A0TR RZ, [UR21+0x80], R0 ;  /* 0x00008000ffff99a7 */ /* 0x0005e20008300415 */
[----:B------:R-:W-:Y:S01]  /*4d70*/  SYNCS.ARRIVE.TRANS64.RED.A1T0 RZ, [UR34], RZ ;  /* 0x000000ffffff79a7 */ /* 0x000fe20008100422 */
[----:B------:R-:W3:Y:S02]  /*4d80*/  SYNCS.PHASECHK.TRANS64.TRYWAIT P0, [UR21+0x98], R9 ;  /* 0x00009809ff0075a7 */ /* 0x000ee40008001115 */
[----:B--23--:R-:W-:Y:S05]  /*4d90*/  @!P0 BRA `(.L_x_87) ;  /* 0x0000003400fc8947 */ /* 0x00cfea0003800000 */
.L_x_157:
[----:B------:R-:W-:Y:S01]  /*4da0*/  @!P1 IADD3 R6, P0, PT, R16, 0x580, RZ ;  /* 0x0000058010069810 */ /* 0x000fe20007f1e0ff */
[----:B------:R-:W-:Y:S01]  /*4db0*/  VOTEU.ALL UP0, P1 ;  /* 0x0000000000ff7886 */ /* 0x000fe20000800000 */
[----:B------:R-:W-:Y:S01]  /*4dc0*/  UMOV UR6, 0x0 ;  /* 0x0000000000067882 */ /* 0x000fe20000000000 */
[----:B------:R-:W-:Y:S01]  /*4dd0*/  UMOV UR7, 0x10000000 ;  /* 0x1000000000077882 */ /* 0x000fe20000000000 */
[----:B------:R-:W-:Y:S01]  /*4de0*/  @!P1 R2UR UR5, R6 ;  /* 0x00000000060592ca */ /* 0x000fe200000e0000 */
[----:B--2---:R-:W-:Y:S01]  /*4df0*/  @!P1 IMAD.X R0, RZ, RZ, R17, P0 ;  /* 0x000000ffff009224 */ /* 0x004fe200000e0611 */
[----:B------:R-:W-:Y:S01]  /*4e00*/  @!UP0 UIADD3 UR10, UPT, UPT, UR18, 0x40, URZ ;  /* 0x00000040120a8890 */ /* 0x000fe2000fffe0ff */
[----:B------:R-:W-:Y:S01]  /*4e10*/  ISETP.NE.AND P0, PT, R14, 0x2, PT ;  /* 0x000000020e00780c */ /* 0x000fe20003f05270 */
[----:B------:R-:W-:Y:S01]  /*4e20*/  @!UP0 UIADD3 UR8, UPT, UPT, UR21, 0x1200, URZ ;  /* 0x0000120015088890 */ /* 0x000fe2000fffe0ff */
[----:B------:R-:W-:Y:S01]  /*4e30*/  LOP3.LUT R15, R15, 0x1, RZ, 0x3c, !PT ;  /* 0x000000010f0f7812 */ /* 0x000fe200078e3cff */
[----:B------:R-:W-:Y:S01]  /*4e40*/  @!UP0 UIADD3 UR9, UPT, UPT, UR21, 0x88, URZ ;  /* 0x0000008815098890 */ /* 0x000fe2000fffe0ff */
[----:B------:R-:W-:Y:S01]  /*4e50*/  @!P1 R2UR UR4, R0 ;  /* 0x00000000000492ca */ /* 0x000fe200000e0000 */
[----:B------:R-:W-:Y:S01]  /*4e60*/  VOTEU.ALL UP0, P1 ;  /* 0x0000000000ff7886 */ /* 0x000fe20000800000 */
[----:B------:R-:W-:Y:S01]  /*4e70*/  UMOV UR11, UR19 ;  /* 0x00000013000b7c82 */ /* 0x000fe20008000000 */
[----:B------:R-:W-:Y:S01]  /*4e80*/  UMOV UR12, UR36 ;  /* 0x00000024000c7c82 */ /* 0x000fe20008000000 */
[----:B------:R-:W-:Y:S01]  /*4e90*/  SEL R0, RZ, 0x1, P0 ;  /* 0x00000001ff007807 */ /* 0x000fe20000000000 */
[----:B------:R-:W-:Y:S01]  /*4ea0*/  UIADD3 UR20, UPT, UPT, UR13, UR62, URZ ;  /* 0x0000003e0d147290 */ /* 0x000fe2000fffe0ff */
[----:B------:R-:W-:Y:S01]  /*4eb0*/  IMAD.U32 R8, RZ, RZ, UR5 ;  /* 0x00000005ff087e24 */ /* 0x000fe2000f8e00ff */
[----:B------:R-:W-:Y:S01]  /*4ec0*/  SEL R14, R14, RZ, P0 ;  /* 0x000000ff0e0e7207 */ /* 0x000fe20000000000 */
[----:B------:R-:W-:Y:S01]  /*4ed0*/  UIADD3 UR16, UPT, UPT, UR14, UR59, URZ ;  /* 0x0000003b0e107290 */ /* 0x000fe2000fffe0ff */
[----:B------:R-:W-:Y:S01]  /*4ee0*/  LOP3.LUT R13, R13, R0, RZ, 0x3c, !PT ;  /* 0x000000000d0d7212 */ /* 0x000fe200078e3cff */
[----:B------:R-:W-:Y:S01]  /*4ef0*/  UPLOP3.LUT UP3, UPT, UPT, UPT, UPT, 0x80, 0x8 ;  /* 0x000000000008789c */ /* 0x000fe20003f6f070 */
[----:B------:R-:W-:Y:S02]  /*4f00*/  UMOV UR36, UR26 ;  /* 0x0000001a00247c82 */ /* 0x000fe40008000000 */
[----:B------:R-:W-:Y:S01]  /*4f10*/  IMAD.U32 R9, RZ, RZ, UR4 ;  /* 0x00000004ff097e24 */ /* 0x000fe2000f8e00ff */
[----:B------:R-:W-:Y:S04]  /*4f20*/  @!P1 R2UR UR4, R8 ;  /* 0x00000000080492ca */ /* 0x000fe800000e0000 */
[----:B------:R-:W-:Y:S11]  /*4f30*/  @!P1 R2UR UR5, R9 ;  /* 0x00000000090592ca */ /* 0x000ff600000e0000 */
[----:B------:R-:W-:Y:S02]  /*4f40*/  @!UPT UIADD3 URZ, UPT, UPT, URZ, URZ, URZ ;  /* 0x000000fffffff290 */ /* 0x000fe4000fffe0ff */
[----:B------:R2:W-:Y:S01]  /*4f50*/  @!UP0 UTMALDG.3D [UR8], [UR4], desc[UR6] ;  /* 0x00000608040085b4 */ /* 0x0005e20008011000 */
[----:B------:R2:W-:Y:S01]  /*4f60*/  @!P1 SYNCS.ARRIVE.TRANS64.RED.A0TR RZ, [UR21+0x88], R7 ;  /* 0x00008807ffff99a7 */ /* 0x0005e20008300415 */
[----:B------:R-:W-:Y:S01]  /*4f70*/  SYNCS.ARRIVE.TRANS64.RED.A1T0 RZ, [UR33], RZ ;  /* 0x000000ffffff79a7 */ /* 0x000fe20008100421 */
[----:B------:R-:W-:Y:S05]  /*4f80*/  BRA.U UP1, `(.L_x_88) ;  /* 0xfffffff5012c7547 */ /* 0x000fea000b83ffff */
[----:B------:R-:W-:-:S04]  /*4f90*/  SHF.L.U32 R3, R15, 0x1f, RZ ;  /* 0x0000001f0f037819 */ /* 0x000fc800000006ff */
[----:B------:R-:W3:Y:S02]  /*4fa0*/  SYNCS.PHASECHK.TRANS64.TRYWAIT P0, [UR21+0x90], R3 ;  /* 0x00009003ff0075a7 */ /* 0x000ee40008001115 */
[----:B---3--:R-:W-:Y:S05]  /*4fb0*/  @!P0 BRA `(.L_x_89) ;  /* 0x00000034008c8947 */ /* 0x008fea0003800000 */
.L_x_159:
[----:B---3--:R-:W-:-:S07]  /*4fc0*/  MOV R0, UR21 ;  /* 0x0000001500007c02 */ /* 0x008fce0008000f00 */
.L_x_90:
[----:B---3--:R-:W-:-:S04]  /*4fd0*/  SHF.L.U32 R3, R15, 0x1f, RZ ;  /* 0x0000001f0f037819 */ /* 0x008fc800000006ff */
[----:B------:R3:W4:Y:S03]  /*4fe0*/  SYNCS.PHASECHK.TRANS64.TRYWAIT P0, [R0+URZ+0x98], R3 ;  /* 0x00009803000075a7 */ /* 0x00072600080011ff */
[----:B----4-:R-:W-:Y:S05]  /*4ff0*/  @!P0 NANOSLEEP.SYNCS 0x989680 ;  /* 0x009896800000895d */ /* 0x010fea0003900000 */
[----:B------:R-:W4:Y:S02]  /*5000*/  @!P0 SYNCS.PHASECHK.TRANS64 P0, [R0+URZ+0x98], R3 ;  /* 0x00009803000085a7 */ /* 0x000f2400080010ff */
[----:B-12-4-:R-:W-:Y:S05]  /*5010*/  @P0 EXIT ;  /* 0x000000000000094d */ /* 0x016fea0003800000 */
[----:B------:R-:W-:Y:S05]  /*5020*/  BRA `(.L_x_90) ;  /* 0xfffffffc00e87947 */ /* 0x000fea000383ffff */
.L_x_79:
[----:B------:R-:W-:-:S06]  /*5030*/  UISETP.GE.AND UP0, UPT, UR17, 0x4, UPT ;  /* 0x000000041100788c */ /* 0x000fcc000bf06270 */
[----:B------:R-:W-:-:S13]  /*5040*/  PLOP3.LUT P0, PT, PT, PT, UP0, 0x80, 0x8 ;  /* 0x000000000008781c */ /* 0x000fda0003f0f008 */
[----:B-1----:R-:W-:Y:S05]  /*5050*/  @!P0 EXIT ;  /* 0x000000000000894d */ /* 0x002fea0003800000 */
[----:B------:R-:W1:Y:S08]  /*5060*/  S2UR UR4, SR_CgaCtaId ;  /* 0x00000000000479c3 */ /* 0x000e700000008800 */
[----:B------:R-:W-:Y:S01]  /*5070*/  BAR.SYNC.DEFER_BLOCKING 0x6, 0xa0 ;  /* 0x0182800000007b1d */ /* 0x000fe20000010000 */
[C---:B------:R-:W-:Y:S01]  /*5080*/  IMAD.SHL.U32 R7, R93.reuse, 0x40, RZ ;  /* 0x000000405d077824 */ /* 0x040fe200078e00ff */
[C---:B------:R-:W-:Y:S01]  /*5090*/  LOP3.LUT R95, R93.reuse, 0x60, RZ, 0xc0, !PT ;  /* 0x000000605d5f7812 */ /* 0x040fe200078ec0ff */
[----:B------:R-:W-:-:S02]  /*50a0*/  IMAD.SHL.U32 R4, R93, 0x20, RZ ;  /* 0x000000205d047824 */ /* 0x000fc400078e00ff */
[----:B------:R-:W-:Y:S02]  /*50b0*/  HFMA2 R36, -RZ, RZ, 0, 0 ;  /* 0x00000000ff247431 */ /* 0x000fe400000001ff */
[----:B------:R-:W-:Y:S01]  /*50c0*/  IMAD.SHL.U32 R6, R93, 0x2, RZ ;  /* 0x000000025d067824 */ /* 0x000fe200078e00ff */
[----:B------:R-:W-:Y:S01]  /*50d0*/  UMOV UR44, 0x400 ;  /* 0x00000400002c7882 */ /* 0x000fe20000000000 */
[----:B------:R-:W2:Y:S01]  /*50e0*/  LDC.64 R82, c[0x0][0x8b0] ;  /* 0x00022c00ff527b82 */ /* 0x000ea20000000a00 */
[----:B------:R-:W-:Y:S01]  /*50f0*/  LOP3.LUT R5, R7, 0x180, RZ, 0xc0, !PT ;  /* 0x0000018007057812 */ /* 0x000fe200078ec0ff */
[----:B------:R-:W-:Y:S01]  /*5100*/  IMAD.U32 R37, R93, 0x10000, RZ ;  /* 0x000100005d257824 */ /* 0x000fe200078e00ff */
[----:B------:R-:W-:Y:S01]  /*5110*/  LOP3.LUT R4, R4, 0xc00, RZ, 0xc0, !PT ;  /* 0x00000c0004047812 */ /* 0x000fe200078ec0ff */
[----:B------:R-:W-:Y:S01]  /*5120*/  IMAD.MOV.U32 R92, RZ, RZ, RZ ;  /* 0x000000ffff5c7224 */ /* 0x000fe200078e00ff */
[----:B------:R-:W-:Y:S01]  /*5130*/  LOP3.LUT R6, R5, 0x20, R6, 0xf8, !PT ;  /* 0x0000002005067812 */ /* 0x000fe200078ef806 */
[----:B------:R-:W-:Y:S01]  /*5140*/  IMAD.SHL.U32 R5, R93, 0x8, RZ ;  /* 0x000000085d057824 */ /* 0x000fe200078e00ff */
[----:B------:R-:W-:Y:S01]  /*5150*/  LOP3.LUT R4, R4, 0x40, R7, 0xf8, !PT ;  /* 0x0000004004047812 */ /* 0x000fe200078ef807 */
[----:B------:R-:W3:Y:S01]  /*5160*/  LDC.64 R80, c[0x0][0x8a8] ;  /* 0x00022a00ff507b82 */ /* 0x000ee20000000a00 */
[----:B------:R-:W-:Y:S01]  /*5170*/  LOP3.LUT R37, R37, 0x600000, RZ, 0xc0, !PT ;  /* 0x0060000025257812 */ /* 0x000fe200078ec0ff */
[----:B------:R-:W-:Y:S01]  /*5180*/  IMAD.MOV.U32 R87, RZ, RZ, RZ ;  /* 0x000000ffff577224 */ /* 0x000fe200078e00ff */
[----:B------:R-:W-:-:S02]  /*5190*/  LOP3.LUT R5, R6, 0x30, R5, 0x78, !PT ;  /* 0x0000003006057812 */ /* 0x000fc400078e7805 */
[----:B------:R-:W-:Y:S02]  /*51a0*/  CS2R R90, SRZ ;  /* 0x00000000005a7805 */ /* 0x000fe4000001ff00 */
[----:B------:R-:W-:Y:S01]  /*51b0*/  LOP3.LUT R4, R4, 0x200, R7, 0xf8, !PT ;  /* 0x0000020004047812 */ /* 0x000fe200078ef807 */
[----:B------:R-:W-:Y:S01]  /*51c0*/  IMAD.MOV.U32 R89, RZ, RZ, RZ ;  /* 0x000000ffff597224 */ /* 0x000fe200078e00ff */
[----:B------:R-:W-:Y:S01]  /*51d0*/  LOP3.LUT R93, R93, 0x2, RZ, 0xc0, !PT ;  /* 0x000000025d5d7812 */ /* 0x000fe200078ec0ff */
[----:B-1----:R-:W-:Y:S01]  /*51e0*/  ULEA UR44, UR4, UR44, 0x18 ;  /* 0x0000002c042c7291 */ /* 0x002fe2000f8ec0ff */
[----:B------:R-:W-:Y:S01]  /*51f0*/  LOP3.LUT R71, R4, R5, RZ, 0xfc, !PT ;  /* 0x0000000504477212 */ /* 0x000fe200078efcff */
[----:B------:R-:W1:Y:S01]  /*5200*/  LDCU UR57, c[0x0][0x370] ;  /* 0x00006e00ff3977ac */ /* 0x000e620008000800 */
[----:B------:R-:W-:Y:S01]  /*5210*/  IADD3 R88, PT, PT, -R93, RZ, RZ ;  /* 0x000000ff5d587210 */ /* 0x000fe20007ffe1ff */
[----:B------:R-:W-:Y:S01]  /*5220*/  UIADD3 UR4, UPT, UPT, UR44, 0x2200, URZ ;  /* 0x000022002c047890 */ /* 0x000fe2000fffe0ff */
[----:B------:R-:W4:Y:S04]  /*5230*/  LDCU UR43, c[0x0][0xb0c] ;  /* 0x00016180ff2b77ac */ /* 0x000f280008000800 */
[----:B------:R-:W1:Y:S01]  /*5240*/  LDS R0, [UR44+0x160] ;  /* 0x0001602cff007984 */ /* 0x000e620008000800 */
[----:B------:R-:W-:Y:S01]  /*5250*/  IMAD.U32 R94, RZ, RZ, UR4 ;  /* 0x00000004ff5e7e24 */ /* 0x000fe2000f8e00ff */
[----:B------:R-:W1:Y:S01]  /*5260*/  LDCU UR39, c[0x0][0xb30] ;  /* 0x00016600ff2777ac */ /* 0x000e620008000800 */
[----:B------:R-:W1:Y:S01]  /*5270*/  LDCU.64 UR46, c[0x0][0x888] ;  /* 0x00011100ff2e77ac */ /* 0x000e620008000a00 */
[----:B------:R-:W1:Y:S01]  /*5280*/  LDCU.64 UR40, c[0x0][0xb28] ;  /* 0x00016500ff2877ac */ /* 0x000e620008000a00 */
[----:B------:R-:W1:Y:S01]  /*5290*/  LDCU.64 UR60, c[0x0][0x890] ;  /* 0x00011200ff3c77ac */ /* 0x000e620008000a00 */
[----:B------:R-:W1:Y:S01]  /*52a0*/  LDCU.128 UR52, c[0x0][0xb10] ;  /* 0x00016200ff3477ac */ /* 0x000e620008000c00 */
[----:B------:R-:W1:Y:S01]  /*52b0*/  LDCU UR56, c[0x0][0x374] ;  /* 0x00006e80ff3877ac */ /* 0x000e620008000800 */
[----:B------:R-:W-:Y:S01]  /*52c0*/  UIADD3 UR63, UPT, UPT, UR44, 0x200, URZ ;  /* 0x000002002c3f7890 */ /* 0x000fe2000fffe0ff */
[----:B-1234-:R-:W-:-:S11]  /*52d0*/  IMAD.IADD R37, R0, 0x1, R37 ;  /* 0x0000000100257824 */ /* 0x01efd600078e0225 */
.L_x_116:
[----:B------:R-:W-:Y:S02]  /*52e0*/  LEA R3, R87, UR44, 0x3 ;  /* 0x0000002c57037c11 */ /* 0x000fe4000f8e18ff */
[----:B------:R-:W-:Y:S02]  /*52f0*/  SHF.L.U32 R0, R91, 0x1f, RZ ;  /* 0x0000001f5b007819 */ /* 0x000fe400000006ff */
[----:B------:R-:W-:Y:S02]  /*5300*/  LEA R5, R87, UR44, 0x4 ;  /* 0x0000002c57057c11 */ /* 0x000fe4000f8e20ff */
[----:B-1----:R-:W1:Y:S02]  /*5310*/  SYNCS.PHASECHK.TRANS64.TRYWAIT P0, [R3+URZ+0xb0], R0 ;  /* 0x0000b000030075a7 */ /* 0x002e6400080011ff */
[----:B-1----:R-:W-:Y:S05]  /*5320*/  @!P0 BRA `(.L_x_91) ;  /* 0x0000003000c88947 */ /* 0x002fea0003800000 */
.L_x_160:
        /* <DEDUP_REMOVED lines=11> */
[----:B------:R-:W-:Y:S01]  /*53e0*/  PLOP3.LUT P0, PT, PT, PT, UP1, 0x80, 0x8 ;  /* 0x000000000008781c */ /* 0x000fe20003f0f018 */
[----:B------:R-:W-:Y:S11]  /*53f0*/  UP2UR UR45, UPR, URZ, 0x2 ;  /* 0x00000002ff2d7883 */ /* 0x000ff60008000000 */
[----:B------:R-:W-:Y:S01]  /*5400*/  @!UPT UIADD3 URZ, UPT, UPT, URZ, URZ, URZ ;  /* 0x000000fffffff290 */ /* 0x000fe2000fffe0ff */
[----:B-1----:R-:W-:Y:S02]  /*5410*/  @P0 SHF.R.U32.HI R0, RZ, 0x10, R5 ;  /* 0x00000010ff000819 */ /* 0x002fe40000011605 */
        /* <DEDUP_REMOVED lines=12> */
[----:B------:R-:W2:Y:S01]  /*54e0*/  LDCU UR12, c[0x0][0xb20] ;  /* 0x00016400ff0c77ac */ /* 0x000ea20008000800 */
[----:B------:R-:W-:Y:S02]  /*54f0*/  UIMAD.WIDE.U32 UR4, UR56, UR55, URZ ;  /* 0x00000037380472a5 */ /* 0x000fe4000f8e00ff */
[----:B------:R-:W-:Y:S02]  /*5500*/  UIMAD.WIDE.U32 UR6, UR57, UR52, URZ ;  /* 0x00000034390672a5 */ /* 0x000fe4000f8e00ff */
[----:B------:R-:W-:Y:S02]  /*5510*/  UISETP.NE.AND UP0, UPT, UR54, 0x1, UPT ;  /* 0x000000013600788c */ /* 0x000fe4000bf05270 */
[----:B------:R-:W-:Y:S02]  /*5520*/  UIMAD.WIDE.U32 UR8, UR37, UR55, URZ ;  /* 0x00000037250872a5 */ /* 0x000fe4000f8e00ff */
[----:B------:R-:W-:Y:S02]  /*5530*/  UIMAD.WIDE.U32 UR10, UR38, UR52, URZ ;  /* 0x00000034260a72a5 */ /* 0x000fe4000f8e00ff */
[----:B------:R-:W-:Y:S02]  /*5540*/  UISETP.NE.AND UP1, UPT, UR43, 0x1, UPT ;  /* 0x000000012b00788c */ /* 0x000fe4000bf25270 */
[----:B------:R-:W-:Y:S01]  /*5550*/  UISETP.NE.AND UP2, UPT, UR42, 0x1, UPT ;  /* 0x000000012a00788c */ /* 0x000fe2000bf45270 */
[----:B------:R-:W-:Y:S02]  /*5560*/  UMOV UR4, UR5 ;  /* 0x0000000500047c82 */ /* 0x000fe40008000000 */
[----:B--2---:R-:W-:Y:S03]  /*5570*/  USHF.R.U32.HI UR5, URZ, UR12, UR4 ;  /* 0x0000000cff057299 */ /* 0x004fe60008011604 */
[----:B------:R-:W-:Y:S02]  /*5580*/  UMOV UR4, UR7 ;  /* 0x0000000700047c82 */ /* 0x000fe40008000000 */
[----:B------:R-:W-:Y:S02]  /*5590*/  USHF.R.U32.HI UR7, URZ, UR53, UR4 ;  /* 0x00000035ff077299 */ /* 0x000fe40008011604 */
[----:B------:R-:W-:Y:S02]  /*55a0*/  USEL UR4, UR56, UR5, !UP0 ;  /* 0x0000000538047287 */ /* 0x000fe4000c000000 */
[----:B------:R-:W-:Y:S01]  /*55b0*/  USEL UR7, UR57, UR7, !UP1 ;  /* 0x0000000739077287 */ /* 0x000fe2000c800000 */
[----:B------:R-:W-:Y:S01]  /*55c0*/  UMOV UR5, UR9 ;  /* 0x0000000900057c82 */ /* 0x000fe20008000000 */
[----:B------:R-:W-:Y:S02]  /*55d0*/  UIMAD.WIDE.U32 UR8, UR4, UR40, URZ ;  /* 0x00000028040872a5 */ /* 0x000fe4000f8e00ff */
[----:B------:R-:W-:Y:S03]  /*55e0*/  USHF.R.U32.HI UR6, URZ, UR12, UR5 ;  /* 0x0000000cff067299 */ /* 0x000fe60008011605 */
[----:B------:R-:W-:Y:S01]  /*55f0*/  UMOV UR5, UR11 ;  /* 0x0000000b00057c82 */ /* 0x000fe20008000000 */
[----:B------:R-:W-:Y:S02]  /*5600*/  UIMAD.WIDE.U32 UR10, UR7, UR40, URZ ;  /* 0x00000028070a72a5 */ /* 0x000fe4000f8e00ff */
[----:B------:R-:W-:Y:S02]  /*5610*/  USHF.R.U32.HI UR12, URZ, UR53, UR5 ;  /* 0x00000035ff0c7299 */ /* 0x000fe40008011605 */
[----:B------:R-:W-:Y:S01]  /*5620*/  USEL UR6, UR37, UR6, !UP0 ;  /* 0x0000000625067287 */ /* 0x000fe2000c000000 */
[----:B------:R-:W-:Y:S02]  /*5630*/  UMOV UR5, UR9 ;  /* 0x0000000900057c82 */ /* 0x000fe40008000000 */
[----:B------:R-:W-:Y:S01]  /*5640*/  UMOV UR10, UR11 ;  /* 0x0000000b000a7c82 */ /* 0x000fe20008000000 */
[----:B------:R-:W-:Y:S02]  /*5650*/  @UP2 USHF.R.U32.HI UR4, URZ, UR41, UR5 ;  /* 0x00000029ff042299 */ /* 0x000fe40008011605 */
[----:B------:R-:W-:Y:S02]  /*5660*/  @UP2 USHF.R.U32.HI UR7, URZ, UR41, UR10 ;  /* 0x00000029ff072299 */ /* 0x000fe4000801160a */
[----:B------:R-:W-:Y:S02]  /*5670*/  UIMAD UR4, UR42, UR4, URZ ;  /* 0x000000042a0472a4 */ /* 0x000fe4000f8e02ff */
[----:B------:R-:W-:Y:S02]  /*5680*/  UIMAD.WIDE.U32 UR10, UR6, UR40, URZ ;  /* 0x00000028060a72a5 */ /* 0x000fe4000f8e00ff */
[----:B------:R-:W-:Y:S02]  /*5690*/  USEL UR5, UR38, UR12, !UP1 ;  /* 0x0000000c26057287 */ /* 0x000fe4000c800000 */
[----:B------:R-:W-:Y:S02]  /*56a0*/  UIMAD UR8, UR42, UR7, URZ ;  /* 0x000000072a0872a4 */ /* 0x000fe4000f8e02ff */
[----:B------:R-:W-:Y:S03]  /*56b0*/  UISETP.GE.AND UP0, UPT, UR6, UR4, UPT ;  /* 0x000000040600728c */ /* 0x000fe6000bf06270 */
[----:B------:R-:W-:Y:S01]  /*56c0*/  UMOV UR4, UR11 ;  /* 0x0000000b00047c82 */ /* 0x000fe20008000000 */
[----:B------:R-:W-:Y:S02]  /*56d0*/  UISETP.GE.OR UP0, UPT, UR5, UR8, UP0 ;  /* 0x000000080500728c */ /* 0x000fe40008706670 */
[----:B------:R-:W-:Y:S02]  /*56e0*/  USHF.R.U32.HI UR4, URZ, UR41, UR4 ;  /* 0x00000029ff047299 */ /* 0x000fe40008011604 */
[----:B------:R-:W-:Y:S02]  /*56f0*/  UIMAD.WIDE.U32 UR8, UR5, UR40, URZ ;  /* 0x00000028050872a5 */ /* 0x000fe4000f8e00ff */
[----:B------:R-:W-:Y:S02]  /*5700*/  USEL UR11, UR6, UR4, !UP2 ;  /* 0x00000004060b7287 */ /* 0x000fe4000d000000 */
[----:B------:R-:W-:Y:S02]  /*5710*/  UIADD3 UR8, UPT, UPT, -UR5, URZ, URZ ;  /* 0x000000ff05087290 */ /* 0x000fe4000fffe1ff */
[----:B------:R-:W-:Y:S01]  /*5720*/  UIADD3 UR10, UPT, UPT, -UR11, URZ, URZ ;  /* 0x000000ff0b0a7290 */ /* 0x000fe2000fffe1ff */
[----:B------:R-:W-:Y:S01]  /*5730*/  @!UP0 UMOV UR4, UR9 ;  /* 0x0000000900048c82 */ /* 0x000fe20008000000 */
[----:B------:R-:W-:Y:S02]  /*5740*/  UIADD3 UR9, UPT, UPT, -UR6, URZ, URZ ;  /* 0x000000ff06097290 */ /* 0x000fe4000fffe1ff */
[----:B------:R-:W-:Y:S02]  /*5750*/  @!UP0 USHF.R.U32.HI UR4, URZ, UR41, UR4 ;  /* 0x00000029ff048299 */ /* 0x000fe40008011604 */
[----:B------:R-:W-:Y:S02]  /*5760*/  UIMAD UR10, UR42, UR10, UR6 ;  /* 0x0000000a2a0a72a4 */ /* 0x000fe4000f8e0206 */
[----:B------:R-:W-:Y:S04]  /*5770*/  @!UP0 USEL UR4, UR5, UR4, !UP2 ;  /* 0x0000000405048287 */ /* 0x000fe8000d000000 */
[----:B------:R-:W-:Y:S02]  /*5780*/  @!UP0 UIMAD UR10, UR7, UR10, UR4 ;  /* 0x0000000a070a82a4 */ /* 0x000fe4000f8e0204 */
[----:B------:R-:W-:Y:S02]  /*5790*/  @!UP0 UIADD3 UR11, UPT, UPT, UR11, -UR4, URZ ;  /* 0x800000040b0b8290 */ /* 0x000fe4000fffe0ff */
[----:B------:R-:W-:Y:S02]  /*57a0*/  UIMAD UR7, UR43, UR8, UR38 ;  /* 0x000000082b0772a4 */ /* 0x000fe4000f8e0226 */
[----:B------:R-:W-:Y:S02]  /*57b0*/  @!UP0 UIMAD UR6, UR11, UR42, UR5 ;  /* 0x0000002a0b0682a4 */ /* 0x000fe4000f8e0205 */
[----:B------:R-:W-:Y:S01]  /*57c0*/  UIMAD UR4, UR54, UR9, UR37 ;  /* 0x00000009360472a4 */ /* 0x000fe2000f8e0225 */
[----:B------:R-:W-:Y:S02]  /*57d0*/  @!UP0 UMOV UR5, UR10 ;  /* 0x0000000a00058c82 */ /* 0x000fe40008000000 */
[----:B------:R-:W-:Y:S02]  /*57e0*/  UIMAD UR38, UR5, UR43, UR7 ;  /* 0x0000002b052672a4 */ /* 0x000fe4000f8e0207 */
[----:B------:R-:W-:Y:S11]  /*57f0*/  UIMAD UR37, UR6, UR54, UR4 ;  /* 0x00000036062572a4 */ /* 0x000ff6000f8e0204 */
[----:B------:R-:W-:Y:S01]  /*5800*/  @!UPT UIADD3 URZ, UPT, UPT, URZ, URZ, URZ ;  /* 0x000000fffffff290 */ /* 0x000fe2000fffe0ff */
.L_x_92:
[----:B------:R-:W-:Y:S01]  /*5810*/  UISETP.NE.AND UP0, UPT, UR39, 0x1, UPT ;  /* 0x000000012700788c */ /* 0x000fe2000bf05270 */
[----:B------:R-:W-:Y:S01]  /*5820*/  IADD3 R87, PT, PT, R87, 0x1, RZ ;  /* 0x0000000157577810 */ /* 0x000fe20007ffe0ff */
[----:B------:R-:W-:Y:S02]  /*5830*/  USHF.L.U32 UR50, UR16, 0x6, URZ ;  /* 0x0000000610327899 */ /* 0x000fe400080006ff */
[----:B------:R-:W-:Y:S07]  /*5840*/  USHF.L.U32 UR49, UR20, 0x7, URZ ;  /* 0x0000000714317899 */ /* 0x000fee00080006ff */
[----:B------:R-:W2:Y:S01]  /*5850*/  @!UP0 LDCU.128 UR12, c[0x0][0xb10] ;  /* 0x00016200ff0c87ac */ /* 0x000ea20008000c00 */
[----:B------:R-:W3:Y:S01]  /*5860*/  @!UP0 LDCU UR5, c[0x0][0xb0c] ;  /* 0x00016180ff0587ac */ /* 0x000ee20008000800 */
[----:B------:R-:W4:Y:S01]  /*5870*/  @!UP0 LDCU UR10, c[0x0][0xb20] ;  /* 0x00016400ff0a87ac */ /* 0x000f220008000800 */
[----:B--2---:R-:W-:Y:S02]  /*5880*/  UIMAD.WIDE.U32 UR8, UR38, UR12, URZ ;  /* 0x0000000c260872a5 */ /* 0x004fe4000f8e00ff */
[----:B------:R-:W-:Y:S02]  /*5890*/  UIMAD.WIDE.U32 UR6, UR37, UR15, URZ ;  /* 0x0000000f250672a5 */ /* 0x000fe4000f8e00ff */
[----:B------:R-:W-:Y:S03]  /*58a0*/  @!UP0 UISETP.NE.AND UP1, UPT, UR14, 0x1, UPT ;  /* 0x000000010e00888c */ /* 0x000fe6000bf25270 */
[----:B------:R-:W-:Y:S01]  /*58b0*/  @!UP0 UMOV UR4, UR9 ;  /* 0x0000000900048c82 */ /* 0x000fe20008000000 */
[----:B---3--:R-:W-:Y:S02]  /*58c0*/  @!UP0 UISETP.NE.AND UP2, UPT, UR5, 0x1, UPT ;  /* 0x000000010500888c */ /* 0x008fe4000bf45270 */
[----:B------:R-:W-:Y:S01]  /*58d0*/  @!UP0 USHF.R.U32.HI UR4, URZ, UR13, UR4 ;  /* 0x0000000dff048299 */ /* 0x000fe20008011604 */
[----:B------:R-:W-:Y:S02]  /*58e0*/  @!UP0 UMOV UR6, UR7 ;  /* 0x0000000700068c82 */ /* 0x000fe40008000000 */
[----:B----4-:R-:W-:Y:S02]  /*58f0*/  @!UP0 USHF.R.U32.HI UR6, URZ, UR10, UR6 ;  /* 0x0000000aff068299 */ /* 0x010fe40008011606 */
[----:B------:R-:W-:Y:S02]  /*5900*/  @!UP0 USEL UR7, UR38, UR4, !UP2 ;  /* 0x0000000426078287 */ /* 0x000fe4000d000000 */
[----:B------:R-:W-:Y:S04]  /*5910*/  @!UP0 USEL UR6, UR37, UR6, !UP1 ;  /* 0x0000000625068287 */ /* 0x000fe8000c800000 */
[----:B------:R-:W-:Y:S02]  /*5920*/  @!UP0 UIADD3 UR4, UPT, UPT, -UR7, UR6, URZ ;  /* 0x0000000607048290 */ /* 0x000fe4000fffe1ff */
[----:B------:R-:W-:Y:S02]  /*5930*/  @!UP0 UIADD3 UR6, UPT, UPT, UR7, -UR6, URZ ;  /* 0x8000000607068290 */ /* 0x000fe4000fffe0ff */
[----:B------:R-:W-:Y:S02]  /*5940*/  @!UP0 UIMAD UR38, UR4, UR5, UR38 ;  /* 0x00000005042682a4 */ /* 0x000fe4000f8e0226 */
[----:B------:R-:W-:Y:S02]  /*5950*/  @!UP0 UIMAD UR37, UR6, UR14, UR37 ;  /* 0x0000000e062582a4 */ /* 0x000fe4000f8e0225 */
[----:B------:R-:W-:Y:S09]  /*5960*/  ULOP3.LUT UP0, URZ, UR63, 0x1b0, URZ, 0xc0, !UPT ;  /* 0x000001b03fff7892 */ /* 0x000ff2000f80c0ff */
[----:B------:R-:W-:Y:S05]  /*5970*/  BRA.U !UP0, `(.L_x_93) ;  /* 0x0000000108407547 */ /* 0x000fea000b800000 */
[----:B------:R-:W2:Y:S01]  /*5980*/  LDCU.64 UR8, c[0x4][0x80] ;  /* 0x01001000ff0877ac */ /* 0x000ea20008000a00 */
[----:B------:R-:W-:Y:S01]  /*5990*/  MOV R3, 0x0 ;  /* 0x0000000000037802 */ /* 0x000fe20000000f00 */
[----:B------:R-:W-:Y:S02]  /*59a0*/  HFMA2 R12, -RZ, RZ, 0, 5.9604644775390625e-08 ;  /* 0x00000001ff0c7431 */ /* 0x000fe400000001ff */
[----:B------:R-:W-:Y:S02]  /*59b0*/  IMAD.MOV.U32 R8, RZ, RZ, 0x70 ;  /* 0x00000070ff087424 */ /* 0x000fe400078e00ff */
[----:B------:R-:W-:Y:S01]  /*59c0*/  IMAD.MOV.U32 R13, RZ, RZ, RZ ;  /* 0x000000ffff0d7224 */ /* 0x000fe200078e00ff */
[----:B------:R-:W3:Y:S01]  /*59d0*/  LDCU.64 UR6, c[0x4][0x88] ;  /* 0x01001100ff0677ac */ /* 0x000ee20008000a00 */
[----:B------:R-:W4:Y:S01]  /*59e0*/  LDC.64 R2, c[0x4][R3] ;  /* 0x0100000003027b82 */ /* 0x000f220000000a00 */
[----:B------:R-:W1:Y:S01]  /*59f0*/  LDCU.64 UR4, c[0x4][0x8] ;  /* 0x01000100ff0477ac */ /* 0x000e620008000a00 */
[----:B--2---:R-:W-:Y:S01]  /*5a00*/  MOV R5, UR9 ;  /* 0x0000000900057c02 */ /* 0x004fe20008000f00 */
[----:B------:R-:W-:Y:S01]  /*5a10*/  IMAD.U32 R4, RZ, RZ, UR8 ;  /* 0x00000008ff047e24 */ /* 0x000fe2000f8e00ff */
[----:B---3--:R-:W-:Y:S01]  /*5a20*/  MOV R7, UR7 ;  /* 0x0000000700077c02 */ /* 0x008fe20008000f00 */
[----:B------:R-:W-:Y:S01]  /*5a30*/  IMAD.U32 R6, RZ, RZ, UR6 ;  /* 0x00000006ff067e24 */ /* 0x000fe2000f8e00ff */
[----:B-1----:R-:W-:Y:S01]  /*5a40*/  MOV R11, UR5 ;  /* 0x00000005000b7c02 */ /* 0x002fe20008000f00 */
[----:B------:R-:W-:Y:S02]  /*5a50*/  IMAD.U32 R10, RZ, RZ, UR4 ;  /* 0x00000004ff0a7e24 */ /* 0x000fe4000f8e00ff */
[----:B------:R-:W-:Y:S07]  /*5a60*/  LEPC R20, `(.L_x_93) ;  /* 0x000000001014794e */ /* 0x000fee0000000000 */
[----:B----45:R-:W-:Y:S05]  /*5a70*/  CALL.ABS.NOINC R2 ;  /* 0x0000000002007343 */ /* 0x030fea0003c00000 */
.L_x_93:
[----:B------:R-:W-:Y:S01]  /*5a80*/  LOP3.LUT P0, RZ, R94, 0x1b0, RZ, 0xc0, !PT ;  /* 0x000001b05eff7812 */ /* 0x000fe2000780c0ff */
[----:B------:R-:W-:Y:S11]  /*5a90*/  BSSY.RECONVERGENT B6, `(.L_x_94) ;  /* 0x0000013000067945 */ /* 0x000ff60003800200 */
[----:B------:R-:W-:Y:S01]  /*5aa0*/  @!UPT UIADD3 URZ, UPT, UPT, URZ, URZ, URZ ;  /* 0x000000fffffff290 */ /* 0x000fe2000fffe0ff */
[----:B------:R-:W-:Y:S05]  /*5ab0*/  @!P0 BRA `(.L_x_95) ;  /* 0x0000000000408947 */ /* 0x000fea0003800000 */
        /* <DEDUP_REMOVED lines=16> */
.L_x_95:
[----:B------:R-:W-:Y:S05]  /*5bc0*/  BSYNC.RECONVERGENT B6 ;  /* 0x0000000000067941 */ /* 0x000fea0003800200 */
.L_x_94:
[----:B------:R-:W-:Y:S01]  /*5bd0*/  R2UR UR4, R86 ;  /* 0x00000000560472ca */ /* 0x000fe200000e0000 */
[----:B------:R-:W-:Y:S01]  /*5be0*/  UISETP.NE.U32.AND UP0, UPT, UR60, URZ, UPT ;  /* 0x000000ff3c00728c */ /* 0x000fe2000bf05070 */
[----:B------:R-:W-:Y:S02]  /*5bf0*/  ISETP.NE.U32.AND P4, PT, R82, RZ, PT ;  /* 0x000000ff5200720c */ /* 0x000fe40003f85070 */
[----:B------:R-:W-:Y:S01]  /*5c00*/  ISETP.NE.U32.AND P2, PT, RZ, UR46, PT ;  /* 0x0000002eff007c0c */ /* 0x000fe2000bf45070 */
[----:B------:R-:W-:Y:S01]  /*5c10*/  UISETP.NE.AND.EX UP1, UPT, UR61, URZ, UPT, UP0 ;  /* 0x000000ff3d00728c */ /* 0x000fe2000bf25300 */
[----:B------:R-:W-:Y:S01]  /*5c20*/  ISETP.NE.AND.EX P4, PT, R83, RZ, PT, P4 ;  /* 0x000000ff5300720c */ /* 0x000fe20003f85340 */
[----:B------:R-:W-:Y:S01]  /*5c30*/  UPLOP3.LUT UP0, UPT, UPT, UPT, UPT, 0x40, 0x4 ;  /* 0x000000000004789c */ /* 0x000fe20003f0e870 */
[----:B------:R-:W-:Y:S05]  /*5c40*/  ISETP.NE.AND.EX P2, PT, RZ, UR47, PT, P2 ;  /* 0x0000002fff007c0c */ /* 0x000fea000bf45320 */
[----:B------:R-:W-:Y:S06]  /*5c50*/  UISETP.NE.AND UP2, UPT, UR4, URZ, UPT ;  /* 0x000000ff0400728c */ /* 0x000fec000bf45270 */
[----:B------:R-:W-:Y:S05]  /*5c60*/  PLOP3.LUT P1, PT, PT, PT, UP2, 0x80, 0x8 ;  /* 0x000000000008781c */ /* 0x000fea0003f2f028 */
[----:B------:R-:W-:Y:S06]  /*5c70*/  @UP2 UPLOP3.LUT UP0, UPT, UPT, UPT, UP1, 0x80, 0x8 ;  /* 0x000000000008289c */ /* 0x000fec0003f0f010 */
[----:B------:R-:W-:Y:S01]  /*5c80*/  PLOP3.LUT P0, PT, PT, PT, UP0, 0x80, 0x8 ;  /* 0x000000000008781c */ /* 0x000fe20003f0f008 */
[----:B------:R-:W-:Y:S01]  /*5c90*/  @!UPT UIADD3 URZ, UPT, UPT, URZ, URZ, URZ ;  /* 0x000000fffffff290 */ /* 0x000fe2000fffe0ff */
[----:B------:R-:W-:Y:S11]  /*5ca0*/  BRA.U !UP1, `(.L_x_96) ;  /* 0x00000001093c7547 */ /* 0x000ff6000b800000 */
[----:B------:R-:W-:Y:S01]  /*5cb0*/  UISETP.NE.U32.AND UP0, UPT, UR46, URZ, UPT ;  /* 0x000000ff2e00728c */ /* 0x000fe2000bf05070 */
[----:B-1----:R-:W-:Y:S01]  /*5cc0*/  HFMA2 R0, -RZ, RZ, 0, 5.9604644775390625e-08 ;  /* 0x00000001ff007431 */ /* 0x002fe200000001ff */
[----:B------:R-:W1:Y:S01]  /*5cd0*/  LDCU.64 UR8, c[0x0][0x358] ;  /* 0x00006b00ff0877ac */ /* 0x000e620008000a00 */
[----:B------:R-:W-:Y:S01]  /*5ce0*/  IMAD.MOV.U32 R84, RZ, RZ, 0x1 ;  /* 0x00000001ff547424 */ /* 0x000fe200078e00ff */
[----:B------:R-:W-:Y:S06]  /*5cf0*/  UISETP.NE.AND.EX UP0, UPT, UR47, URZ, UPT, UP0 ;  /* 0x000000ff2f00728c */ /* 0x000fec000bf05300 */
[----:B------:R-:W-:Y:S05]  /*5d00*/  PLOP3.LUT P3, PT, PT, PT, UP0, 0x80, 0x8 ;  /* 0x000000000008781c */ /* 0x000fea0003f6f008 */
[----:B------:R-:W2:Y:S01]  /*5d10*/  @UP0 LDCU.64 UR4, c[0x0][0x888] ;  /* 0x00011100ff0407ac */ /* 0x000ea20008000a00 */
[----:B------:R-:W-:Y:S07]  /*5d20*/  @UP0 UIMAD UR6, UR36, UR60, URZ ;  /* 0x0000003c240602a4 */ /* 0x000fee000f8e02ff */
[----:B------:R-:W-:Y:S01]  /*5d30*/  @!P3 PRMT R84, R0, 0x7610, R84 ;  /* 0x000076100054b816 */ /* 0x000fe20000000054 */
[----:B--2---:R-:W-:Y:S06]  /*5d40*/  @UP0 UIMAD.WIDE UR4, UR6, 0x4, UR4 ;  /* 0x00000004060408a5 */ /* 0x004fec000f8e0204 */
[----:B------:R-:W-:Y:S01]  /*5d50*/  IMAD.U32 R2, RZ, RZ, UR4 ;  /* 0x00000004ff027e24 */ /* 0x000fe2000f8e00ff */
[----:B------:R-:W-:Y:S04]  /*5d60*/  MOV R3, UR5 ;  /* 0x0000000500037c02 */ /* 0x000fe80008000f00 */
[----:B------:R-:W2:Y:S01]  /*5d70*/  @!UP0 LDCU UR4, c[0x0][0x880] ;  /* 0x00011000ff0487ac */ /* 0x000ea20008000800 */
[----:B-1---5:R3:W5:Y:S02]  /*5d80*/  @P3 LDG.E R41, desc[UR8][R2.64] ;  /* 0x0000000802293981 */ /* 0x022764000c1e1900 */
[----:B--23--:R-:W-:Y:S02]  /*5d90*/  @!P3 IMAD.U32 R41, RZ, RZ, UR4 ;  /* 0x00000004ff29be24 */ /* 0x00cfe4000f8e00ff */
.L_x_96:
[----:B------:R-:W-:Y:S05]  /*5da0*/  @!P4 BRA `(.L_x_97) ;  /* 0x000000000024c947 */ /* 0x000fea0003800000 */
[----:B------:R-:W-:Y:S01]  /*5db0*/  ISETP.NE.U32.AND P3, PT, R80, RZ, PT ;  /* 0x000000ff5000720c */ /* 0x000fe20003f65070 */
[----:B------:R-:W2:Y:S03]  /*5dc0*/  LDCU.64 UR4, c[0x0][0x358] ;  /* 0x00006b00ff0477ac */ /* 0x000ea60008000a00 */
[----:B------:R-:W-:Y:S11]  /*5dd0*/  ISETP.NE.AND.EX P3, PT, R81, RZ, PT, P3 ;  /* 0x000000ff5100720c */ /* 0x000ff60003f65330 */
[----:B------:R-:W-:Y:S02]  /*5de0*/  @!UPT UIADD3 URZ, UPT, UPT, URZ, URZ, URZ ;  /* 0x000000fffffff290 */ /* 0x000fe4000fffe0ff */
[----:B------:R-:W3:Y:S01]  /*5df0*/  @P3 LDC.64 R2, c[0x0][0x8a8] ;  /* 0x00022a00ff023b82 */ /* 0x000ee20000000a00 */
[----:B-1----:R-:W-:Y:S04]  /*5e00*/  @P3 IMAD R0, R82, UR36, RZ ;  /* 0x0000002452003c24 */ /* 0x002fe8000f8e02ff */
[----:B---3--:R-:W-:Y:S05]  /*5e10*/  @P3 IMAD.WIDE R2, R0, 0x4, R2 ;  /* 0x0000000400023825 */ /* 0x008fea00078e0202 */
[----:B--2--5:R2:W5:Y:S02]  /*5e20*/  @P3 LDG.E R38, desc[UR4][R2.64] ;  /* 0x0000000402263981 */ /* 0x024564000c1e1900 */
[----:B--2---:R-:W3:Y:S02]  /*5e30*/  @!P3 LDC R38, c[0x0][0x8a0] ;  /* 0x00022800ff26bb82 */ /* 0x004ee40000000800 */
.L_x_97:
[----:B-----5:R-:W-:Y:S01]  /*5e40*/  FSETP.NEU.AND P4, PT, R41, RZ, PT ;  /* 0x000000ff2900720b */ /* 0x020fe20003f8d000 */
[----:B------:R-:W-:Y:S01]  /*5e50*/  BSSY B1, `(.L_x_98) ;  /* 0x0000042000017945 */ /* 0x000fe20003800000 */
[----:B------:R-:W-:Y:S01]  /*5e60*/  SEL R5, RZ, 0xffffffff, P2 ;  /* 0xffffffffff057807 */ /* 0x000fe20001000000 */
[----:B------:R-:W-:Y:S01]  /*5e70*/  IMAD.MOV.U32 R102, RZ, RZ, 0x1 ;  /* 0x00000001ff667424 */ /* 0x000fe200078e00ff */
[----:B------:R-:W-:Y:S02]  /*5e80*/  LOP3.LUT P3, RZ, R84, 0xff, RZ, 0xc0, !PT ;  /* 0x000000ff54ff7812 */ /* 0x000fe4000786c0ff */
[----:B------:R-:W-:Y:S02]  /*5e90*/  CS2R R78, SRZ ;  /* 0x00000000004e7805 */ /* 0x000fe4000001ff00 */
[----:B------:R-:W-:Y:S02]  /*5ea0*/  @P1 SEL R4, RZ, 0xffffffff, P4 ;  /* 0xffffffffff041807 */ /* 0x000fe40002000000 */
[----:B------:R-:W-:Y:S02]  /*5eb0*/  CS2R R76, SRZ ;  /* 0x00000000004c7805 */ /* 0x000fe4000001ff00 */
[----:B------:R-:W-:Y:S02]  /*5ec0*/  LEA R2, R90, UR44, 0x3 ;  /* 0x0000002c5a027c11 */ /* 0x000fe4000f8e18ff */
[----:B------:R-:W-:Y:S02]  /*5ed0*/  CS2R R74, SRZ ;  /* 0x00000000004a7805 */ /* 0x000fe4000001ff00 */
[----:B------:R-:W-:Y:S02]  /*5ee0*/  @P0 SEL R4, R5, R4, !P3 ;  /* 0x0000000405040207 */ /* 0x000fe40005800000 */
[----:B------:R-:W-:Y:S02]  /*5ef0*/  CS2R R72, SRZ ;  /* 0x0000000000487805 */ /* 0x000fe4000001ff00 */
[----:B------:R-:W-:Y:S02]  /*5f00*/  LEA R100, R36, UR44, 0x3 ;  /* 0x0000002c24647c11 */ /* 0x000fe4000f8e18ff */
[----:B------:R-:W-:Y:S02]  /*5f10*/  @P1 LOP3.LUT R4, R4, 0x1, RZ, 0xc0, !PT ;  /* 0x0000000104041812 */ /* 0x000fe400078ec0ff */
[----:B------:R-:W-:Y:S02]  /*5f20*/  SHF.L.U32 R3, R92, 0x1f, RZ ;  /* 0x0000001f5c037819 */ /* 0x000fe400000006ff */
[----:B------:R-:W-:Y:S02]  /*5f30*/  ISETP.NE.U32.OR P6, PT, R4, 0x1, !P1 ;  /* 0x000000010400780c */ /* 0x000fe40004fc5470 */
[----:B------:R-:W-:Y:S02]  /*5f40*/  PLOP3.LUT P2, PT, PT, PT, UP1, 0x80, 0x8 ;  /* 0x000000000008781c */ /* 0x000fe40003f4f018 */
[C---:B------:R-:W-:Y:S02]  /*5f50*/  LEA.HI R39, R36.reuse, R36, RZ, 0x1 ;  /* 0x0000002424277211 */ /* 0x040fe400078f08ff */
[----:B------:R-:W-:Y:S02]  /*5f60*/  SEL R4, RZ, 0xffffffff, P4 ;  /* 0xffffffffff047807 */ /* 0x000fe40002000000 */
[----:B------:R-:W-:Y:S01]  /*5f70*/  P2R R96, PR, RZ, 0x40 ;  /* 0x00000040ff607803 */ /* 0x000fe20000000000 */
[C---:B-1----:R-:W-:Y:S01]  /*5f80*/  IMAD.SHL.U32 R0, R39.reuse, 0x40, RZ ;  /* 0x0000004027007824 */ /* 0x042fe200078e00ff */
[----:B------:R-:W-:Y:S03]  /*5f90*/  LOP3.LUT R39, R39, 0xffe, RZ, 0xc0, !PT ;  /* 0x00000ffe27277812 */ /* 0x000fe600078ec0ff */
[----:B------:R-:W-:Y:S02]  /*5fa0*/  @P6 SHF.L.U32 R7, R89, 0x1f, RZ ;  /* 0x0000001f59076819 */ /* 0x000fe400000006ff */
[----:B------:R-:W-:Y:S01]  /*5fb0*/  @P2 SEL R4, R5, R4, !P3 ;  /* 0x0000000405042207 */ /* 0x000fe20005800000 */
[----:B------:R-:W-:Y:S01]  /*5fc0*/  IMAD.IADD R39, R36, 0x1, -R39 ;  /* 0x0000000124277824 */ /* 0x000fe200078e0a27 */
[----:B------:R-:W1:Y:S01]  /*5fd0*/  @P6 SYNCS.PHASECHK.TRANS64.TRYWAIT P1, [R2+URZ+0x80], R7 ;  /* 0x00008007020065a7 */ /* 0x000e6200080211ff */
[----:B------:R-:W-:Y:S02]  /*5fe0*/  LOP3.LUT R0, R0, 0xffffff80, RZ, 0xc0, !PT ;  /* 0xffffff8000007812 */ /* 0x000fe400078ec0ff */
[----:B------:R-:W-:Y:S03]  /*5ff0*/  LOP3.LUT R4, R4, 0x1, RZ, 0xc0, !PT ;  /* 0x0000000104047812 */ /* 0x000fe600078ec0ff */
[----:B------:R-:W-:Y:S01]  /*6000*/  IMAD.IADD R0, R37, 0x1, R0 ;  /* 0x0000000125007824 */ /* 0x000fe200078e0200 */
[----:B------:R-:W-:Y:S03]  /*6010*/  ISETP.NE.U32.AND P5, PT, R4, 0x1, PT ;  /* 0x000000010400780c */ /* 0x000fe60003fa5070 */
[----:B------:R-:W-:Y:S01]  /*6020*/  IMAD R39, R39, 0x100000, R0 ;  /* 0x0010000027277824 */ /* 0x000fe200078e0200 */
[----:B------:R-:W-:Y:S01]  /*6030*/  P2R R103, PR, RZ, 0x20 ;  /* 0x00000020ff677803 */ /* 0x000fe20000000000 */
[----:B------:R2:W4:Y:S01]  /*6040*/  SYNCS.PHASECHK.TRANS64.TRYWAIT P0, [R100+URZ+0xd0], R3 ;  /* 0x0000d003640075a7 */ /* 0x00052200080011ff */
[----:B-1----:R-:W-:Y:S01]  /*6050*/  @P6 SEL R102, RZ, 0x1, !P1 ;  /* 0x00000001ff666807 */ /* 0x002fe20004800000 */
[----:B--2---:R-:W-:Y:S06]  /*6060*/  @!P6 BRA `(.L_x_99) ;  /* 0x000000000080e947 */ /* 0x004fec0003800000 */
[----:B------:R-:W-:Y:S01]  /*6070*/  @P5 IMAD R6, R90, 0x1000, R71 ;  /* 0x000010005a065824 */ /* 0x000fe200078e0247 */
[----:B------:R-:W1:Y:S01]  /*6080*/  S2R R0, SR_CgaCtaId ;  /* 0x0000000000007919 */ /* 0x000e620000008800 */
[----:B------:R-:W-:Y:S01]  /*6090*/  ISETP.NE.AND P1, PT, R102, RZ, PT ;  /* 0x000000ff6600720c */ /* 0x000fe20003f25270 */
[----:B------:R-:W-:Y:S01]  /*60a0*/  BSSY B0, `(.L_x_100) ;  /* 0x000000b000007945 */ /* 0x000fe20003800000 */
[----:B------:R-:W-:Y:S01]  /*60b0*/  @P5 VIADD R4, R6, UR44 ;  /* 0x0000002c06045c36 */ /* 0x000fe20008000000 */
[----:B------:R-:W-:Y:S02]  /*60c0*/  CS2R R74, SRZ ;  /* 0x00000000004a7805 */ /* 0x000fe4000001ff00 */
[----:B------:R-:W-:Y:S02]  /*60d0*/  CS2R R72, SRZ ;  /* 0x0000000000487805 */ /* 0x000fe4000001ff00 */
[----:B------:R-:W-:Y:S01]  /*60e0*/  CS2R R78, SRZ ;  /* 0x00000000004e7805 */ /* 0x000fe2000001ff00 */
[----:B------:R-:W-:Y:S01]  /*60f0*/  @P5 IMAD R4, R93, -0x10, R4 ;  /* 0xfffffff05d045824 */ /* 0x000fe200078e0204 */
[----:B------:R-:W-:Y:S04]  /*6100*/  CS2R R76, SRZ ;  /* 0x00000000004c7805 */ /* 0x000fe8000001ff00 */
[----:B------:R-:W-:Y:S05]  /*6110*/  @P1 BRA `(.L_x_101) ;  /* 0x00000000000c1947 */ /* 0x000fea0003800000 */
[----:B------:R-:W-:Y:S04]  /*6120*/  SHF.L.U32 R5, R89, 0x1f, RZ ;  /* 0x0000001f59057819 */ /* 0x000fe800000006ff */
[----:B------:R-:W2:Y:S02]  /*6130*/  SYNCS.PHASECHK.TRANS64.TRYWAIT P1, [R2+URZ+0x80], R5 ;  /* 0x00008005020075a7 */ /* 0x000ea400080211ff */
[----:B--2---:R-:W-:Y:S05]  /*6140*/  @!P1 BRA `(.L_x_102) ;  /* 0x0000002400549947 */ /* 0x004fea0003800000 */
.L_x_101:
[----:B------:R-:W-:Y:S05]  /*6150*/  BSYNC B0 ;  /* 0x0000000000007941 */ /* 0x000fea0003800000 */
.L_x_100:
[----:B------:R-:W-:Y:S01]  /*6160*/  ISETP.NE.AND P1, PT, R103, RZ, PT ;  /* 0x000000ff6700720c */ /* 0x000fe20003f25270 */
[----:B--2---:R-:W-:Y:S02]  /*6170*/  VIADD R5, R2, 0x90 ;  /* 0x0000009002057836 */ /* 0x004fe40000000000 */
[----:B------:R-:W-:Y:S03]  /*6180*/  VIADD R90, R90, 0x1 ;  /* 0x000000015a5a7836 */ /* 0x000fe60000000000 */
[----:B-1----:R-:W-:Y:S07]  /*6190*/  PRMT R0, R0, 0x654, R5 ;  /* 0x0000065400007816 */ /* 0x002fee0000000005 */
[----:B------:R1:W2:Y:S04]  /*61a0*/  @P1 LDS.128 R72, [R6+UR44+0x200] ;  /* 0x0002002c06481984 */ /* 0x0002a80008000c00 */
[----:B------:R1:W1:Y:S01]  /*61b0*/  @P1 LDS.128 R76, [R4+0x210] ;  /* 0x00021000044c1984 */ /* 0x0002620000000c00 */
[C---:B------:R-:W-:Y:S01]  /*61c0*/  ISETP.NE.AND P1, PT, R90.reuse, 0x2, PT ;  /* 0x000000025a00780c */ /* 0x040fe20003f25270 */
[----:B------:R-:W-:Y:S01]  /*61d0*/  @!PT LDS RZ, [RZ] ;  /* 0x00000000fffff984 */ /* 0x000fe20000000800 */
[----:B------:R-:W-:Y:S01]  /*61e0*/  @!PT LDS RZ, [RZ] ;  /* 0x00000000fffff984 */ /* 0x000fe20000000800 */
[----:B------:R-:W-:Y:S01]  /*61f0*/  @!PT LDS RZ, [RZ] ;  /* 0x00000000fffff984 */ /* 0x000fe20000000800 */
[----:B------:R-:W-:Y:S01]  /*6200*/  @!PT LDS RZ, [RZ] ;  /* 0x00000000fffff984 */ /* 0x000fe20000000800 */
[----:B------:R5:W-:Y:S06]  /*6210*/  MEMBAR.ALL.CTA ;  /* 0x0000000000007992 */ /* 0x000bec0000008000 */
[----:B-----5:R-:W5:Y:S01]  /*6220*/  FENCE.VIEW.ASYNC.S ;  /* 0x00000000000073c6 */ /* 0x020f620000000000 */
[----:B------:R-:W-:Y:S01]  /*6230*/  SEL R90, R90, RZ, P1 ;  /* 0x000000ff5a5a7207 */ /* 0x000fe20000800000 */
[----:B-----5:R5:W-:Y:S02]  /*6240*/  SYNCS.ARRIVE.TRANS64.RED.A1T0 RZ, [R0+URZ], RZ ;  /* 0x000000ff00ff79a7 */ /* 0x020be400081004ff */
[----:B-----5:R-:W-:Y:S04]  /*6250*/  SEL R0, RZ, 0x1, P1 ;  /* 0x00000001ff007807 */ /* 0x020fe80000800000 */
[----:B--2---:R-:W-:Y:S02]  /*6260*/  LOP3.LUT R89, R89, R0, RZ, 0x3c, !PT ;  /* 0x0000000059597212 */ /* 0x004fe400078e3cff */
.L_x_99:
[----:B------:R-:W-:Y:S05]  /*6270*/  BSYNC B1 ;  /* 0x0000000000017941 */ /* 0x000fea0003800000 */
.L_x_98:
[----:B------:R-:W-:Y:S04]  /*6280*/  SHF.R.U32.HI R0, RZ, 0x15, R39 ;  /* 0x00000015ff007819 */ /* 0x000fe80000011627 */
[----:B------:R-:W-:Y:S01]  /*6290*/  LOP3.LUT P1, RZ, R0, 0x3, R85, 0x48, !PT ;  /* 0x0000000300ff7812 */ /* 0x000fe20007824855 */
[----:B------:R-:W-:Y:S01]  /*62a0*/  @!UPT UIADD3 URZ, UPT, UPT, URZ, URZ, URZ ;  /* 0x000000fffffff290 */ /* 0x000fe2000fffe0ff */
[----:B----4-:R-:W-:Y:S11]  /*62b0*/  @P0 BRA `(.L_x_103) ;  /* 0x0000000000080947 */ /* 0x010ff60003800000 */
[----:B------:R-:W2:Y:S02]  /*62c0*/  SYNCS.PHASECHK.TRANS64.TRYWAIT P0, [R100+URZ+0xd0], R3 ;  /* 0x0000d003640075a7 */ /* 0x000ea400080011ff */
[----:B--2---:R-:W-:Y:S05]  /*62d0*/  @!P0 BRA `(.L_x_104) ;  /* 0x0000002400048947 */ /* 0x004fea0003800000 */
.L_x_103:
[----:B------:R-:W-:Y:S05]  /*62e0*/  @!P1 BRA `(.L_x_105) ;  /* 0x0000000000409947 */ /* 0x000fea0003800000 */
[----:B------:R-:W4:Y:S01]  /*62f0*/  LDCU.64 UR8, c[0x4][0x70] ;  /* 0x01000e00ff0877ac */ /* 0x000f220008000a00 */
[----:B--2---:R-:W-:Y:S01]  /*6300*/  MOV R3, 0x0 ;  /* 0x0000000000037802 */ /* 0x004fe20000000f00 */
[----:B------:R-:W-:Y:S02]  /*6310*/  HFMA2 R12, -RZ, RZ, 0, 5.9604644775390625e-08 ;  /* 0x00000001ff0c7431 */ /* 0x000fe400000001ff */
[----:B------:R-:W-:Y:S02]  /*6320*/  IMAD.MOV.U32 R8, RZ, RZ, 0x192 ;  /* 0x00000192ff087424 */ /* 0x000fe400078e00ff */
[----:B------:R-:W-:Y:S01]  /*6330*/  IMAD.MOV.U32 R13, RZ, RZ, RZ ;  /* 0x000000ffff0d7224 */ /* 0x000fe200078e00ff */
[----:B------:R-:W2:Y:S01]  /*6340*/  LDCU.64 UR6, c[0x4][0x78] ;  /* 0x01000f00ff0677ac */ /* 0x000ea20008000a00 */
[----:B------:R-:W3:Y:S01]  /*6350*/  LDC.64 R2, c[0x4][R3] ;  /* 0x0100000003027b82 */ /* 0x000ee20000000a00 */
[----:B------:R-:W5:Y:S01]  /*6360*/  LDCU.64 UR4, c[0x4][0x10] ;  /* 0x01000200ff0477ac */ /* 0x000f620008000a00 */
[----:B----4-:R-:W-:Y:S01]  /*6370*/  MOV R5, UR9 ;  /* 0x0000000900057c02 */ /* 0x010fe20008000f00 */
[----:B-1----:R-:W-:Y:S01]  /*6380*/  IMAD.U32 R4, RZ, RZ, UR8 ;  /* 0x00000008ff047e24 */ /* 0x002fe2000f8e00ff */
[----:B--2---:R-:W-:Y:S01]  /*6390*/  MOV R7, UR7 ;  /* 0x0000000700077c02 */ /* 0x004fe20008000f00 */
[----:B------:R-:W-:Y:S01]  /*63a0*/  IMAD.U32 R6, RZ, RZ, UR6 ;  /* 0x00000006ff067e24 */ /* 0x000fe2000f8e00ff */
[----:B-----5:R-:W-:Y:S01]  /*63b0*/  MOV R11, UR5 ;  /* 0x00000005000b7c02 */ /* 0x020fe20008000f00 */
[----:B------:R-:W-:Y:S02]  /*63c0*/  IMAD.U32 R10, RZ, RZ, UR4 ;  /* 0x00000004ff0a7e24 */ /* 0x000fe4000f8e00ff */
[----:B------:R-:W-:Y:S07]  /*63d0*/  LEPC R20, `(.L_x_105) ;  /* 0x000000001014794e */ /* 0x000fee0000000000 */
[----:B---3--:R-:W-:Y:S05]  /*63e0*/  CALL.ABS.NOINC R2 ;  /* 0x0000000002007343 */ /* 0x008fea0003c00000 */
.L_x_105:
[-C--:B------:R-:W-:Y:S01]  /*63f0*/  F2FP.F16.E4M3.UNPACK_B R42, R72.reuse ;  /* 0x00000048ff2a723e */ /* 0x080fe200020006ff */
[----:B------:R-:W-:Y:S05]  /*6400*/  WARPSYNC.ALL ;  /* 0x0000000000007948 */ /* 0x000fea0003800000 */
[----:B------:R-:W-:Y:S01]  /*6410*/  R2UR UR4, R39 ;  /* 0x00000000270472ca */ /* 0x000fe200000e0000 */
[--C-:B------:R-:W-:Y:S01]  /*6420*/  HADD2.F32 R40, -RZ, R42.reuse.H0_H0 ;  /* 0x2000002aff287230 */ /* 0x100fe20000004100 */
[----:B------:R-:W-:Y:S01]  /*6430*/  F2FP.F16.E4M3.UNPACK_B R43, R72.H1 ;  /* 0x00000048ff2b723e */ /* 0x000fe200030006ff */
[----:B------:R-:W-:Y:S01]  /*6440*/  HADD2.F32 R42, -RZ, R42.H1_H1 ;  /* 0x3000002aff2a7230 */ /* 0x000fe20000004100 */
[-C--:B------:R-:W-:Y:S01]  /*6450*/  F2FP.F16.E4M3.UNPACK_B R45, R73.reuse ;  /* 0x00000049ff2d723e */ /* 0x080fe200020006ff */
[----:B------:R-:W-:Y:S01]  /*6460*/  BSSY.RECONVERGENT B0, `(.L_x_106) ;  /* 0x0000099000007945 */ /* 0x000fe20003800200 */
[----:B------:R-:W-:Y:S01]  /*6470*/  F2FP.F16.E4M3.UNPACK_B R47, R73.H1 ;  /* 0x00000049ff2f723e */ /* 0x000fe200030006ff */
[--C-:B------:R-:W-:Y:S01]  /*6480*/  HADD2.F32 R44, -RZ, R43.reuse.H0_H0 ;  /* 0x2000002bff2c7230 */ /* 0x100fe20000004100 */
[-C--:B------:R-:W-:Y:S01]  /*6490*/  F2FP.F16.E4M3.UNPACK_B R49, R74.reuse ;  /* 0x0000004aff31723e */ /* 0x080fe200020006ff */
[----:B------:R-:W-:Y:S01]  /*64a0*/  HADD2.F32 R46, -RZ, R43.H1_H1 ;  /* 0x3000002bff2e7230 */ /* 0x000fe20000004100 */
[----:B------:R-:W-:Y:S01]  /*64b0*/  F2FP.F16.E4M3.UNPACK_B R51, R74.H1 ;  /* 0x0000004aff33723e */ /* 0x000fe200030006ff */
[--C-:B------:R-:W-:Y:S01]  /*64c0*/  HADD2.F32 R43, -RZ, R45.reuse.H0_H0 ;  /* 0x2000002dff2b7230 */ /* 0x100fe20000004100 */
[-C--:B------:R-:W-:Y:S01]  /*64d0*/  F2FP.F16.E4M3.UNPACK_B R53, R75.reuse ;  /* 0x0000004bff35723e */ /* 0x080fe200020006ff */
[----:B-1----:R-:W-:Y:S01]  /*64e0*/  LDTM.16dp32bit_t0_t15.x32 R4, tmem[UR4] ;  /* 0x00000004000479ee */ /* 0x002fe20008a80000 */
[----:B------:R-:W3:Y:S01]  /*64f0*/  LDTM.16dp32bit_t16_t31.x32 R4, tmem[UR4+0x20] ;  /* 0x00002004000479ee */ /* 0x000ee20008aa0000 */
[----:B------:R-:W-:Y:S01]  /*6500*/  ISETP.NE.AND P6, PT, R96, RZ, PT ;  /* 0x000000ff6000720c */ /* 0x000fe20003fc5270 */
[----:B------:R-:W-:Y:S01]  /*6510*/  HADD2.F32 R48, -RZ, R45.H1_H1 ;  /* 0x3000002dff307230 */ /* 0x000fe20000004100 */
[----:B------:R-:W-:Y:S01]  /*6520*/  IADD3 R109, PT, PT, R71, UR44, RZ ;  /* 0x0000002c476d7c10 */ /* 0x000fe2000fffe0ff */
[----:B------:R-:W-:Y:S01]  /*6530*/  HADD2.F32 R52, -RZ, R49.H1_H1 ;  /* 0x30000031ff347230 */ /* 0x000fe20000004100 */
[----:B------:R-:W-:Y:S01]  /*6540*/  SHF.L.U32 R108, R88, 0x4, RZ ;  /* 0x00000004586c7819 */ /* 0x000fe200000006ff */
[----:B------:R-:W-:Y:S01]  /*6550*/  HADD2.F32 R56, -RZ, R53.H1_H1 ;  /* 0x30000035ff387230 */ /* 0x000fe20000004100 */
[----:B------:R-:W-:Y:S01]  /*6560*/  F2FP.F16.E4M3.UNPACK_B R55, R75.H1 ;  /* 0x0000004bff37723e */ /* 0x000fe200030006ff */
[--C-:B------:R-:W-:Y:S01]  /*6570*/  HADD2.F32 R45, -RZ, R47.reuse.H0_H0 ;  /* 0x2000002fff2d7230 */ /* 0x100fe20000004100 */
[----:B------:R-:W-:Y:S01]  /*6580*/  IADD3 R101, PT, PT, R109, R108, RZ ;  /* 0x0000006c6d657210 */ /* 0x000fe20007ffe0ff */
[----:B------:R-:W-:Y:S01]  /*6590*/  HADD2.F32 R50, -RZ, R47.H1_H1 ;  /* 0x3000002fff327230 */ /* 0x000fe20000004100 */
[-C--:B------:R-:W-:Y:S01]  /*65a0*/  F2FP.F16.E4M3.UNPACK_B R57, R76.reuse ;  /* 0x0000004cff39723e */ /* 0x080fe200020006ff */
[----:B------:R-:W-:Y:S01]  /*65b0*/  HADD2.F32 R47, -RZ, R49.H0_H0 ;  /* 0x20000031ff2f7230 */ /* 0x000fe20000004100 */
[----:B------:R-:W-:Y:S01]  /*65c0*/  F2FP.F16.E4M3.UNPACK_B R59, R76.H1 ;  /* 0x0000004cff3b723e */ /* 0x000fe200030006ff */
[----:B------:R-:W-:Y:S01]  /*65d0*/  HADD2.F32 R49, -RZ, R51.H0_H0 ;  /* 0x20000033ff317230 */ /* 0x000fe20000004100 */
[-C--:B------:R-:W-:Y:S01]  /*65e0*/  F2FP.F16.E4M3.UNPACK_B R61, R77.reuse ;  /* 0x0000004dff3d723e */ /* 0x080fe200020006ff */
[----:B------:R-:W-:Y:S01]  /*65f0*/  HADD2.F32 R60, -RZ, R57.H1_H1 ;  /* 0x30000039ff3c7230 */ /* 0x000fe20000004100 */
[----:B------:R-:W-:Y:S01]  /*6600*/  F2FP.F16.E4M3.UNPACK_B R63, R77.H1 ;  /* 0x0000004dff3f723e */ /* 0x000fe200030006ff */
[----:B------:R-:W-:Y:S01]  /*6610*/  HADD2.F32 R54, -RZ, R51.H1_H1 ;  /* 0x30000033ff367230 */ /* 0x000fe20000004100 */
[-C--:B------:R-:W-:Y:S01]  /*6620*/  F2FP.F16.E4M3.UNPACK_B R65, R78.reuse ;  /* 0x0000004eff41723e */ /* 0x080fe200020006ff */
[----:B------:R-:W-:Y:S01]  /*6630*/  HADD2.F32 R51, -RZ, R53.H0_H0 ;  /* 0x20000035ff337230 */ /* 0x000fe20000004100 */
[----:B------:R-:W-:Y:S01]  /*6640*/  F2FP.F16.E4M3.UNPACK_B R67, R78.H1 ;  /* 0x0000004eff43723e */ /* 0x000fe200030006ff */
[----:B------:R-:W-:Y:S01]  /*6650*/  HADD2.F32 R64, -RZ, R61.H1_H1 ;  /* 0x3000003dff407230 */ /* 0x000fe20000004100 */
[----:B------:R-:W-:Y:S01]  /*6660*/  ISETP.NE.AND P0, PT, R95, RZ, PT ;  /* 0x000000ff5f00720c */ /* 0x000fe20003f05270 */
[C---:B---3--:R-:W-:Y:S01]  /*6670*/  FMUL R0, R38.reuse, R4 ;  /* 0x0000000426007220 */ /* 0x048fe20000400000 */
[C---:B------:R-:W-:Y:S01]  /*6680*/  FMUL R2, R38.reuse, R5 ;  /* 0x0000000526027220 */ /* 0x040fe20000400000 */
[C---:B------:R-:W-:Y:S01]  /*6690*/  FMUL R4, R38.reuse, R8 ;  /* 0x0000000826047220 */ /* 0x040fe20000400000 */
[C---:B------:R-:W-:Y:S01]  /*66a0*/  FMUL R5, R38.reuse, R9 ;  /* 0x0000000926057220 */ /* 0x040fe20000400000 */
[C---:B------:R-:W-:Y:S01]  /*66b0*/  FFMA R0, R41.reuse, R40, R0 ;  /* 0x0000002829007223 */ /* 0x040fe20000000000 */
[C---:B------:R-:W-:Y:S01]  /*66c0*/  FFMA R2, R41.reuse, R42, R2 ;  /* 0x0000002a29027223 */ /* 0x040fe20000000002 */
[C---:B------:R-:W-:Y:S01]  /*66d0*/  FMUL R8, R38.reuse, R12 ;  /* 0x0000000c26087220 */ /* 0x040fe20000400000 */
[C---:B------:R-:W-:Y:S01]  /*66e0*/  FMUL R9, R38.reuse, R13 ;  /* 0x0000000d26097220 */ /* 0x040fe20000400000 */
[C---:B------:R-:W-:Y:S01]  /*66f0*/  FMUL R12, R38.reuse, R16 ;  /* 0x00000010260c7220 */ /* 0x040fe20000400000 */
[C---:B------:R-:W-:Y:S01]  /*6700*/  FMUL R13, R38.reuse, R17 ;  /* 0x00000011260d7220 */ /* 0x040fe20000400000 */
[C---:B------:R-:W-:Y:S01]  /*6710*/  FMUL R16, R38.reuse, R20 ;  /* 0x0000001426107220 */ /* 0x040fe20000400000 */
[C---:B------:R-:W-:Y:S01]  /*6720*/  FMUL R17, R38.reuse, R21 ;  /* 0x0000001526117220 */ /* 0x040fe20000400000 */
[C---:B------:R-:W-:Y:S01]  /*6730*/  FMUL R20, R38.reuse, R24 ;  /* 0x0000001826147220 */ /* 0x040fe20000400000 */
[C---:B------:R-:W-:Y:S01]  /*6740*/  FMUL R21, R38.reuse, R25 ;  /* 0x0000001926157220 */ /* 0x040fe20000400000 */
[----:B------:R-:W-:Y:S02]  /*6750*/  HADD2.F32 R68, -RZ, R65.H1_H1 ;  /* 0x30000041ff447230 */ /* 0x000fe40000004100 */
[C---:B------:R-:W-:Y:S01]  /*6760*/  FMUL R24, R38.reuse, R28 ;  /* 0x0000001c26187220 */ /* 0x040fe20000400000 */
[C---:B------:R-:W-:Y:S01]  /*6770*/  FMUL R25, R38.reuse, R29 ;  /* 0x0000001d26197220 */ /* 0x040fe20000400000 */
[C---:B------:R-:W-:Y:S01]  /*6780*/  FMUL R28, R38.reuse, R32 ;  /* 0x00000020261c7220 */ /* 0x040fe20000400000 */
[C---:B------:R-:W-:Y:S01]  /*6790*/  FMUL R29, R38.reuse, R33 ;  /* 0x00000021261d7220 */ /* 0x040fe20000400000 */
[C---:B--2---:R-:W-:Y:S01]  /*67a0*/  FMUL R3, R38.reuse, R6 ;  /* 0x0000000626037220 */ /* 0x044fe20000400000 */
[C---:B------:R-:W-:Y:S01]  /*67b0*/  FMUL R7, R38.reuse, R7 ;  /* 0x0000000726077220 */ /* 0x040fe20000400000 */
[C---:B------:R-:W-:Y:S01]  /*67c0*/  FMUL R6, R38.reuse, R10 ;  /* 0x0000000a26067220 */ /* 0x040fe20000400000 */
[C---:B------:R-:W-:Y:S01]  /*67d0*/  FMUL R11, R38.reuse, R11 ;  /* 0x0000000b260b7220 */ /* 0x040fe20000400000 */
[C---:B------:R-:W-:Y:S01]  /*67e0*/  FFMA R3, R41.reuse, R44, R3 ;  /* 0x0000002c29037223 */ /* 0x040fe20000000003 */
[C---:B------:R-:W-:Y:S01]  /*67f0*/  FFMA R7, R41.reuse, R46, R7 ;  /* 0x0000002e29077223 */ /* 0x040fe20000000007 */
[C---:B------:R-:W-:Y:S01]  /*6800*/  FFMA R4, R41.reuse, R43, R4 ;  /* 0x0000002b29047223 */ /* 0x040fe20000000004 */
[----:B------:R-:W-:Y:S01]  /*6810*/  F2FP.F16.E4M3.UNPACK_B R40, R79 ;  /* 0x0000004fff28723e */ /* 0x000fe200020006ff */
[C---:B------:R-:W-:Y:S01]  /*6820*/  FFMA R5, R41.reuse, R48, R5 ;  /* 0x0000003029057223 */ /* 0x040fe20000000005 */
[C---:B------:R-:W-:Y:S01]  /*6830*/  FFMA R6, R41.reuse, R45, R6 ;  /* 0x0000002d29067223 */ /* 0x040fe20000000006 */
[----:B------:R-:W-:Y:S01]  /*6840*/  F2FP.F16.E4M3.UNPACK_B R42, R79.H1 ;  /* 0x0000004fff2a723e */ /* 0x000fe200030006ff */
[C---:B------:R-:W-:Y:S01]  /*6850*/  FFMA R11, R41.reuse, R50, R11 ;  /* 0x00000032290b7223 */ /* 0x040fe2000000000b */
[----:B------:R-:W-:Y:S01]  /*6860*/  FFMA R8, R41, R47, R8 ;  /* 0x0000002f29087223 */ /* 0x000fe20000000008 */
[----:B------:R-:W-:Y:S01]  /*6870*/  F2FP.SATFINITE.E4M3.F32.PACK_AB_MERGE_C R97, R7, R3, RZ ;  /* 0x000000030761723e */ /* 0x000fe200048070ff */
[C---:B------:R-:W-:Y:S01]  /*6880*/  FFMA R9, R41.reuse, R52, R9 ;  /* 0x0000003429097223 */ /* 0x040fe20000000009 */
[----:B------:R-:W-:Y:S01]  /*6890*/  FMUL R10, R38, R14 ;  /* 0x0000000e260a7220 */ /* 0x000fe20000400000 */
[----:B------:R-:W-:Y:S01]  /*68a0*/  LEA R109, R90, UR44, 0x3 ;  /* 0x0000002c5a6d7c11 */ /* 0x000fe2000f8e18ff */
[----:B------:R-:W-:Y:S01]  /*68b0*/  FMUL R15, R38, R15 ;  /* 0x0000000f260f7220 */ /* 0x000fe20000400000 */
[--C-:B------:R-:W-:Y:S01]  /*68c0*/  HADD2.F32 R53, -RZ, R55.reuse.H0_H0 ;  /* 0x20000037ff357230 */ /* 0x100fe20000004100 */
[----:B------:R-:W-:Y:S01]  /*68d0*/  F2FP.SATFINITE.E4M3.F32.PACK_AB_MERGE_C R96, R2, R0, R97 ;  /* 0x000000000260723e */ /* 0x000fe20004807061 */
[----:B------:R-:W-:Y:S01]  /*68e0*/  FFMA R10, R41, R49, R10 ;  /* 0x00000031290a7223 */ /* 0x000fe2000000000a */
[----:B------:R-:W-:Y:S01]  /*68f0*/  F2FP.SATFINITE.E4M3.F32.PACK_AB_MERGE_C R97, R11, R6, RZ ;  /* 0x000000060b61723e */ /* 0x000fe200048070ff */
[C---:B------:R-:W-:Y:S01]  /*6900*/  FFMA R15, R41.reuse, R54, R15 ;  /* 0x00000036290f7223 */ /* 0x040fe2000000000f */
[C---:B------:R-:W-:Y:S01]  /*6910*/  FFMA R12, R41.reuse, R51, R12 ;  /* 0x00000033290c7223 */ /* 0x040fe2000000000c */
[----:B------:R-:W-:Y:S01]  /*6920*/  FFMA R13, R41, R56, R13 ;  /* 0x00000038290d7223 */ /* 0x000fe2000000000d */
[----:B------:R-:W-:Y:S01]  /*6930*/  F2FP.SATFINITE.E4M3.F32.PACK_AB_MERGE_C R97, R5, R4, R97 ;  /* 0x000000040561723e */ /* 0x000fe20004807061 */
[----:B------:R-:W-:Y:S01]  /*6940*/  HADD2.F32 R58, -RZ, R55.H1_H1 ;  /* 0x30000037ff3a7230 */ /* 0x000fe20000004100 */
[----:B------:R-:W-:Y:S01]  /*6950*/  F2FP.SATFINITE.E4M3.F32.PACK_AB_MERGE_C R98, R15, R10, RZ ;  /* 0x0000000a0f62723e */ /* 0x000fe200048070ff */
[----:B------:R-:W-:Y:S02]  /*6960*/  HADD2.F32 R55, -RZ, R57.H0_H0 ;  /* 0x20000039ff377230 */ /* 0x000fe40000004100 */
[C---:B------:R-:W-:Y:S01]  /*6970*/  FMUL R14, R38.reuse, R18 ;  /* 0x00000012260e7220 */ /* 0x040fe20000400000 */
[C---:B------:R-:W-:Y:S01]  /*6980*/  FMUL R19, R38.reuse, R19 ;  /* 0x0000001326137220 */ /* 0x040fe20000400000 */
[--C-:B------:R-:W-:Y:S02]  /*6990*/  HADD2.F32 R57, -RZ, R59.reuse.H0_H0 ;  /* 0x2000003bff397230 */ /* 0x100fe40000004100 */
[C---:B------:R-:W-:Y:S01]  /*69a0*/  FMUL R18, R38.reuse, R22 ;  /* 0x0000001626127220 */ /* 0x040fe20000400000 */
[C---:B------:R-:W-:Y:S01]  /*69b0*/  FFMA R14, R41.reuse, R53, R14 ;  /* 0x00000035290e7223 */ /* 0x040fe2000000000e */
[----:B------:R-:W-:Y:S02]  /*69c0*/  HADD2.F32 R62, -RZ, R59.H1_H1 ;  /* 0x3000003bff3e7230 */ /* 0x000fe40000004100 */
[C---:B------:R-:W-:Y:S01]  /*69d0*/  FFMA R19, R41.reuse, R58, R19 ;  /* 0x0000003a29137223 */ /* 0x040fe20000000013 */
[----:B------:R-:W-:Y:S02]  /*69e0*/  HADD2.F32 R59, -RZ, R61.H0_H0 ;  /* 0x2000003dff3b7230 */ /* 0x000fe40000004100 */
[C---:B------:R-:W-:Y:S01]  /*69f0*/  FMUL R23, R38.reuse, R23 ;  /* 0x0000001726177220 */ /* 0x040fe20000400000 */
[C---:B------:R-:W-:Y:S01]  /*6a00*/  FFMA R16, R41.reuse, R55, R16 ;  /* 0x0000003729107223 */ /* 0x040fe20000000010 */
[C---:B------:R-:W-:Y:S01]  /*6a10*/  FFMA R17, R41.reuse, R60, R17 ;  /* 0x0000003c29117223 */ /* 0x040fe20000000011 */
[--C-:B------:R-:W-:Y:S02]  /*6a20*/  HADD2.F32 R61, -RZ, R63.reuse.H0_H0 ;  /* 0x2000003fff3d7230 */ /* 0x100fe40000004100 */
[C---:B------:R-:W-:Y:S01]  /*6a30*/  FFMA R18, R41.reuse, R57, R18 ;  /* 0x0000003929127223 */ /* 0x040fe20000000012 */
[----:B------:R-:W-:Y:S02]  /*6a40*/  HADD2.F32 R66, -RZ, R63.H1_H1 ;  /* 0x3000003fff427230 */ /* 0x000fe40000004100 */
[C---:B------:R-:W-:Y:S01]  /*6a50*/  FMUL R22, R38.reuse, R26 ;  /* 0x0000001a26167220 */ /* 0x040fe20000400000 */
[----:B------:R-:W-:Y:S02]  /*6a60*/  HADD2.F32 R63, -RZ, R65.H0_H0 ;  /* 0x20000041ff3f7230 */ /* 0x000fe40000004100 */
[C---:B------:R-:W-:Y:S01]  /*6a70*/  FFMA R23, R41.reuse, R62, R23 ;  /* 0x0000003e29177223 */ /* 0x040fe20000000017 */
[C---:B------:R-:W-:Y:S01]  /*6a80*/  FMUL R27, R38.reuse, R27 ;  /* 0x0000001b261b7220 */ /* 0x040fe20000400000 */
[C---:B------:R-:W-:Y:S01]  /*6a90*/  FFMA R20, R41.reuse, R59, R20 ;  /* 0x0000003b29147223 */ /* 0x040fe20000000014 */
[C---:B------:R-:W-:Y:S01]  /*6aa0*/  FFMA R21, R41.reuse, R64, R21 ;  /* 0x0000004029157223 */ /* 0x040fe20000000015 */
[--C-:B------:R-:W-:Y:S02]  /*6ab0*/  HADD2.F32 R65, -RZ, R67.reuse.H0_H0 ;  /* 0x20000043ff417230 */ /* 0x100fe40000004100 */
[C---:B------:R-:W-:Y:S01]  /*6ac0*/  FFMA R22, R41.reuse, R61, R22 ;  /* 0x0000003d29167223 */ /* 0x040fe20000000016 */
[----:B------:R-:W-:Y:S02]  /*6ad0*/  HADD2.F32 R70, -RZ, R67.H1_H1 ;  /* 0x30000043ff467230 */ /* 0x000fe40000004100 */
[C---:B------:R-:W-:Y:S01]  /*6ae0*/  FMUL R26, R38.reuse, R30 ;  /* 0x0000001e261a7220 */ /* 0x040fe20000400000 */
[--C-:B------:R-:W-:Y:S02]  /*6af0*/  HADD2.F32 R67, -RZ, R40.reuse.H0_H0 ;  /* 0x20000028ff437230 */ /* 0x100fe40000004100 */
[C---:B------:R-:W-:Y:S01]  /*6b00*/  FFMA R27, R41.reuse, R66, R27 ;  /* 0x00000042291b7223 */ /* 0x040fe2000000001b */
[C---:B------:R-:W-:Y:S01]  /*6b10*/  FMUL R31, R38.reuse, R31 ;  /* 0x0000001f261f7220 */ /* 0x040fe20000400000 */
[C---:B------:R-:W-:Y:S01]  /*6b20*/  FFMA R24, R41.reuse, R63, R24 ;  /* 0x0000003f29187223 */ /* 0x040fe20000000018 */
[----:B------:R-:W-:Y:S02]  /*6b30*/  HADD2.F32 R40, -RZ, R40.H1_H1 ;  /* 0x30000028ff287230 */ /* 0x000fe40000004100 */
[C---:B------:R-:W-:Y:S01]  /*6b40*/  FFMA R25, R41.reuse, R68, R25 ;  /* 0x0000004429197223 */ /* 0x040fe20000000019 */
[--C-:B------:R-:W-:Y:S02]  /*6b50*/  HADD2.F32 R69, -RZ, R42.reuse.H0_H0 ;  /* 0x2000002aff457230 */ /* 0x100fe40000004100 */
[C---:B------:R-:W-:Y:S01]  /*6b60*/  FFMA R26, R41.reuse, R65, R26 ;  /* 0x00000041291a7223 */ /* 0x040fe2000000001a */
[----:B------:R-:W-:Y:S02]  /*6b70*/  HADD2.F32 R42, -RZ, R42.H1_H1 ;  /* 0x3000002aff2a7230 */ /* 0x000fe40000004100 */
[C---:B------:R-:W-:Y:S01]  /*6b80*/  FMUL R30, R38.reuse, R34 ;  /* 0x00000022261e7220 */ /* 0x040fe20000400000 */
[----:B------:R-:W-:Y:S01]  /*6b90*/  FFMA R31, R41, R70, R31 ;  /* 0x00000046291f7223 */ /* 0x000fe2000000001f */
[----:B------:R-:W-:Y:S01]  /*6ba0*/  FMUL R35, R38, R35 ;  /* 0x0000002326237220 */ /* 0x000fe20000400000 */
[----:B------:R-:W-:Y:S01]  /*6bb0*/  F2FP.SATFINITE.E4M3.F32.PACK_AB_MERGE_C R99, R19, R14, RZ ;  /* 0x0000000e1363723e */ /* 0x000fe200048070ff */
[C---:B------:R-:W-:Y:S01]  /*6bc0*/  FFMA R28, R41.reuse, R67, R28 ;  /* 0x00000043291c7223 */ /* 0x040fe2000000001c */
[C---:B------:R-:W-:Y:S01]  /*6bd0*/  FFMA R29, R41.reuse, R40, R29 ;  /* 0x00000028291d7223 */ /* 0x040fe2000000001d */
[C---:B------:R-:W-:Y:S01]  /*6be0*/  FFMA R30, R41.reuse, R69, R30 ;  /* 0x00000045291e7223 */ /* 0x040fe2000000001e */
[----:B------:R-:W-:Y:S01]  /*6bf0*/  FFMA R35, R41, R42, R35 ;  /* 0x0000002a29237223 */ /* 0x000fe20000000023 */
[----:B------:R-:W-:Y:S02]  /*6c00*/  F2FP.SATFINITE.E4M3.F32.PACK_AB_MERGE_C R98, R9, R8, R98 ;  /* 0x000000080962723e */ /* 0x000fe40004807062 */
[----:B------:R-:W-:Y:S02]  /*6c10*/  F2FP.SATFINITE.E4M3.F32.PACK_AB_MERGE_C R99, R13, R12, R99 ;  /* 0x0000000c0d63723e */ /* 0x000fe40004807063 */
[----:B------:R-:W-:Y:S02]  /*6c20*/  F2FP.SATFINITE.E4M3.F32.PACK_AB_MERGE_C R104, R23, R18, RZ ;  /* 0x000000121768723e */ /* 0x000fe400048070ff */
[----:B------:R-:W-:Y:S01]  /*6c30*/  F2FP.SATFINITE.E4M3.F32.PACK_AB_MERGE_C R105, R27, R22, RZ ;  /* 0x000000161b69723e */ /* 0x000fe200048070ff */
[----:B------:R1:W-:Y:S01]  /*6c40*/  STS.128 [R71+UR44+0x2200], R96 ;  /* 0x0022006047007988 */ /* 0x0003e20008000c2c */
[----:B------:R-:W-:Y:S02]  /*6c50*/  F2FP.SATFINITE.E4M3.F32.PACK_AB_MERGE_C R110, R31, R26, RZ ;  /* 0x0000001a1f6e723e */ /* 0x000fe400048070ff */
[----:B------:R-:W-:Y:S02]  /*6c60*/  F2FP.SATFINITE.E4M3.F32.PACK_AB_MERGE_C R111, R35, R30, RZ ;  /* 0x0000001e236f723e */ /* 0x000fe400048070ff */
[----:B------:R-:W-:Y:S02]  /*6c70*/  F2FP.SATFINITE.E4M3.F32.PACK_AB_MERGE_C R104, R17, R16, R104 ;  /* 0x000000101168723e */ /* 0x000fe40004807068 */
[----:B------:R-:W-:Y:S02]  /*6c80*/  F2FP.SATFINITE.E4M3.F32.PACK_AB_MERGE_C R105, R21, R20, R105 ;  /* 0x000000141569723e */ /* 0x000fe40004807069 */
[----:B------:R-:W-:Y:S02]  /*6c90*/  F2FP.SATFINITE.E4M3.F32.PACK_AB_MERGE_C R106, R25, R24, R110 ;  /* 0x00000018196a723e */ /* 0x000fe4000480706e */
[----:B------:R-:W-:Y:S02]  /*6ca0*/  F2FP.SATFINITE.E4M3.F32.PACK_AB_MERGE_C R107, R29, R28, R111 ;  /* 0x0000001c1d6b723e */ /* 0x000fe4000480706f */
[----:B------:R-:W-:Y:S03]  /*6cb0*/  @P6 SHF.L.U32 R110, R89, 0x1f, RZ ;  /* 0x0000001f596e6819 */ /* 0x000fe600000006ff */
[----:B------:R1:W-:Y:S01]  /*6cc0*/  STS.128 [R101+0x2210], R104 ;  /* 0x0022106865007388 */ /* 0x0003e20000000c00 */
[----:B------:R-:W-:Y:S01]  /*6cd0*/  @!PT LDS RZ, [RZ] ;  /* 0x00000000fffff984 */ /* 0x000fe20000000800 */
[----:B------:R-:W-:Y:S01]  /*6ce0*/  @!PT LDS RZ, [RZ] ;  /* 0x00000000fffff984 */ /* 0x000fe20000000800 */
[----:B------:R-:W-:Y:S01]  /*6cf0*/  @!PT LDS RZ, [RZ] ;  /* 0x00000000fffff984 */ /* 0x000fe20000000800 */
[----:B------:R-:W-:Y:S01]  /*6d00*/  @!PT LDS RZ, [RZ] ;  /* 0x00000000fffff984 */ /* 0x000fe20000000800 */
[----:B------:R2:W-:Y:S07]  /*6d10*/  MEMBAR.ALL.CTA ;  /* 0x0000000000007992 */ /* 0x0005ee0000008000 */
[----:B--2---:R-:W2:Y:S02]  /*6d20*/  FENCE.VIEW.ASYNC.S ;  /* 0x00000000000073c6 */ /* 0x004ea40000000000 */
[----:B--2---:R-:W-:Y:S06]  /*6d30*/  BAR.SYNC.DEFER_BLOCKING 0x1, 0x80 ;  /* 0x0042000000007b1d */ /* 0x004fec0000010000 */
[----:B------:R-:W-:Y:S05]  /*6d40*/  @P0 BRA `(.L_x_107) ;  /* 0x0000000000280947 */ /* 0x000fea0003800000 */
[----:B------:R-:W2:Y:S01]  /*6d50*/  LDCU.64 UR6, c[0x0][0x348] ;  /* 0x00006900ff0677ac */ /* 0x000ea20008000a00 */
[----:B------:R-:W-:Y:S01]  /*6d60*/  UIADD3 UR4, UPT, UPT, UR44, 0x2200, URZ ;  /* 0x000022002c047890 */ /* 0x000fe2000fffe0ff */
[----:B------:R-:W-:Y:S05]  /*6d70*/  UMOV UR51, UR36 ;  /* 0x0000002400337c82 */ /* 0x000fea0008000000 */
[----:B------:R-:W-:Y:S04]  /*6d80*/  MOV R94, UR4 ;  /* 0x00000004005e7c02 */ /* 0x000fe80008000f00 */
[----:B------:R-:W-:Y:S01]  /*6d90*/  R2UR UR48, R94 ;  /* 0x000000005e3072ca */ /* 0x000fe200000e0000 */
[----:B--2---:R-:W-:Y:S04]  /*6da0*/  UIADD3 UR4, UP0, UPT, UR6, 0x680, URZ ;  /* 0x0000068006047890 */ /* 0x004fe8000ff1e0ff */
[----:B------:R-:W-:Y:S09]  /*6db0*/  UIADD3.X UR5, UPT, UPT, URZ, UR7, URZ, UP0, !UPT ;  /* 0x00000007ff057290 */ /* 0x000ff200087fe4ff */
[----:B------:R2:W-:Y:S01]  /*6dc0*/  UTMASTG.3D [UR48], [UR4] ;  /* 0x00000030040073b5 */ /* 0x0005e20008010000 */
[----:B------:R0:W-:Y:S01]  /*6dd0*/  UTMACMDFLUSH ;  /* 0x00000000000079b7 */ /* 0x0001e20000000000 */
[----:B--2---:R-:W-:Y:S04]  /*6de0*/  DEPBAR.LE SB0, 0x1 ;  /* 0x000080400000791a */ /* 0x004fe80000000000 */
.L_x_107:
[----:B------:R-:W-:Y:S05]  /*6df0*/  BSYNC.RECONVERGENT B0 ;  /* 0x0000000000007941 */ /* 0x000fea0003800200 */
.L_x_106:
[----:B------:R-:W-:Y:S06]  /*6e00*/  BAR.SYNC.DEFER_BLOCKING 0x1, 0x80 ;  /* 0x0042000000007b1d */ /* 0x000fec0000010000 */
[----:B------:R-:W2:Y:S01]  /*6e10*/  @P6 SYNCS.PHASECHK.TRANS64.TRYWAIT P0, [R109+URZ+0x80], R110 ;  /* 0x0000806e6d0065a7 */ /* 0x000ea200080011ff */
[----:B------:R-:W-:Y:S01]  /*6e20*/  BSSY B1, `(.L_x_108) ;  /* 0x0000020000017945 */ /* 0x000fe20003800000 */
[----:B--2---:R-:W-:Y:S03]  /*6e30*/  @P6 SEL R102, RZ, 0x1, !P0 ;  /* 0x00000001ff666807 */ /* 0x004fe60004000000 */
[----:B------:R-:W-:Y:S05]  /*6e40*/  @!P6 BRA `(.L_x_109) ;  /* 0x000000000074e947 */ /* 0x000fea0003800000 */
[----:B------:R-:W-:Y:S01]  /*6e50*/  ISETP.NE.AND P1, PT, R103, RZ, PT ;  /* 0x000000ff6700720c */ /* 0x000fe20003f25270 */
[----:B------:R-:W2:Y:S01]  /*6e60*/  S2R R0, SR_CgaCtaId ;  /* 0x0000000000007919 */ /* 0x000ea20000008800 */
[----:B------:R-:W-:Y:S01]  /*6e70*/  ISETP.NE.AND P0, PT, R102, RZ, PT ;  /* 0x000000ff6600720c */ /* 0x000fe20003f05270 */
[----:B------:R-:W-:Y:S10]  /*6e80*/  BSSY B0, `(.L_x_110) ;  /* 0x0000008000007945 */ /* 0x000ff40003800000 */
[----:B------:R-:W-:Y:S05]  /*6e90*/  @P1 IMAD R2, R90, 0x1000, R71 ;  /* 0x000010005a021824 */ /* 0x000fea00078e0247 */
[----:B------:R-:W-:Y:S05]  /*6ea0*/  @P1 IADD3 R3, PT, PT, R2, UR44, RZ ;  /* 0x0000002c02031c10 */ /* 0x000fea000fffe0ff */
[----:B------:R-:W-:Y:S01]  /*6eb0*/  @P1 IMAD.IADD R3, R3, 0x1, R108 ;  /* 0x0000000103031824 */ /* 0x000fe200078e026c */
[----:B------:R-:W-:Y:S06]  /*6ec0*/  @P0 BRA `(.L_x_111) ;  /* 0x00000000000c0947 */ /* 0x000fec0003800000 */
[----:B------:R-:W-:Y:S04]  /*6ed0*/  SHF.L.U32 R4, R89, 0x1f, RZ ;  /* 0x0000001f59047819 */ /* 0x000fe800000006ff */
[----:B------:R-:W3:Y:S02]  /*6ee0*/  SYNCS.PHASECHK.TRANS64.TRYWAIT P0, [R109+URZ+0x80], R4 ;  /* 0x000080046d0075a7 */ /* 0x000ee400080011ff */
[----:B---3--:R-:W-:Y:S05]  /*6ef0*/  @!P0 BRA `(.L_x_112) ;  /* 0x0000001800108947 */ /* 0x008fea0003800000 */
.L_x_111:
[----:B------:R-:W-:Y:S05]  /*6f00*/  BSYNC B0 ;  /* 0x0000000000007941 */ /* 0x000fea0003800000 */
.L_x_110:
[----:B------:R-:W-:Y:S01]  /*6f10*/  ISETP.NE.AND P0, PT, R103, RZ, PT ;  /* 0x000000ff6700720c */ /* 0x000fe20003f05270 */
[----:B---3--:R-:W-:Y:S02]  /*6f20*/  VIADD R109, R109, 0x90 ;  /* 0x000000906d6d7836 */ /* 0x008fe40000000000 */
[----:B------:R-:W-:Y:S03]  /*6f30*/  VIADD R90, R90, 0x1 ;  /* 0x000000015a5a7836 */ /* 0x000fe60000000000 */
[----:B--2---:R-:W-:Y:S07]  /*6f40*/  PRMT R0, R0, 0x654, R109 ;  /* 0x0000065400007816 */ /* 0x004fee000000006d */
[----:B------:R2:W3:Y:S04]  /*6f50*/  @P0 LDS.128 R72, [R2+UR44+0x200] ;  /* 0x0002002c02480984 */ /* 0x0004e80008000c00 */
[----:B------:R2:W4:Y:S01]  /*6f60*/  @P0 LDS.128 R76, [R3+0x210] ;  /* 0x00021000034c0984 */ /* 0x0005220000000c00 */
        /* <DEDUP_REMOVED lines=10> */
[----:B--23--:R-:W-:Y:S02]  /*7010*/  LOP3.LUT R89, R89, R0, RZ, 0x3c, !PT ;  /* 0x0000000059597212 */ /* 0x00cfe400078e3cff */
.L_x_109:
[----:B------:R-:W-:Y:S05]  /*7020*/  BSYNC B1 ;  /* 0x0000000000017941 */ /* 0x000fea0003800000 */
.L_x_108:
[----:B------:R-:W-:Y:S05]  /*7030*/  VIADD R0, R39, 0x40 ;  /* 0x0000004027007836 */ /* 0x000fea0000000000 */
[----:B------:R-:W-:Y:S04]  /*7040*/  SHF.R.U32.HI R0, RZ, 0x15, R0 ;  /* 0x00000015ff007819 */ /* 0x000fe80000011600 */
[----:B------:R-:W-:Y:S11]  /*7050*/  LOP3.LUT P0, RZ, R0, 0x3, R85, 0x48, !PT ;  /* 0x0000000300ff7812 */ /* 0x000ff60007804855 */
[----:B------:R-:W-:Y:S02]  /*7060*/  @!UPT UIADD3 URZ, UPT, UPT, URZ, URZ, URZ ;  /* 0x000000fffffff290 */ /* 0x000fe4000fffe0ff */
[----:B------:R-:W-:Y:S05]  /*7070*/  @!P0 BRA `(.L_x_113) ;  /* 0x0000000000408947 */ /* 0x000fea0003800000 */
[----:B------:R-:W2:Y:S01]  /*7080*/  LDCU.64 UR8, c[0x4][0x70] ;  /* 0x01000e00ff0877ac */ /* 0x000ea20008000a00 */
[----:B------:R-:W-:Y:S01]  /*7090*/  MOV R3, 0x0 ;  /* 0x0000000000037802 */ /* 0x000fe20000000f00 */
[----:B------:R-:W-:Y:S02]  /*70a0*/  HFMA2 R12, -RZ, RZ, 0, 5.9604644775390625e-08 ;  /* 0x00000001ff0c7431 */ /* 0x000fe400000001ff */
[----:B------:R-:W-:Y:S02]  /*70b0*/  IMAD.MOV.U32 R8, RZ, RZ, 0x192 ;  /* 0x00000192ff087424 */ /* 0x000fe400078e00ff */
[----:B------:R-:W-:Y:S01]  /*70c0*/  IMAD.MOV.U32 R13, RZ, RZ, RZ ;  /* 0x000000ffff0d7224 */ /* 0x000fe200078e00ff */
[----:B------:R-:W3:Y:S01]  /*70d0*/  LDCU.64 UR6, c[0x4][0x78] ;  /* 0x01000f00ff0677ac */ /* 0x000ee20008000a00 */
[----:B------:R-:W1:Y:S01]  /*70e0*/  LDC.64 R2, c[0x4][R3] ;  /* 0x0100000003027b82 */ /* 0x000e620000000a00 */
[----:B------:R-:W5:Y:S01]  /*70f0*/  LDCU.64 UR4, c[0x4][0x10] ;  /* 0x01000200ff0477ac */ /* 0x000f620008000a00 */
[----:B--2---:R-:W-:Y:S01]  /*7100*/  MOV R5, UR9 ;  /* 0x0000000900057c02 */ /* 0x004fe20008000f00 */
[----:B------:R-:W-:Y:S01]  /*7110*/  IMAD.U32 R4, RZ, RZ, UR8 ;  /* 0x00000008ff047e24 */ /* 0x000fe2000f8e00ff */
[----:B---3--:R-:W-:Y:S01]  /*7120*/  MOV R7, UR7 ;  /* 0x0000000700077c02 */ /* 0x008fe20008000f00 */
[----:B------:R-:W-:Y:S01]  /*7130*/  IMAD.U32 R6, RZ, RZ, UR6 ;  /* 0x00000006ff067e24 */ /* 0x000fe2000f8e00ff */
[----:B-----5:R-:W-:Y:S01]  /*7140*/  MOV R11, UR5 ;  /* 0x00000005000b7c02 */ /* 0x020fe20008000f00 */
[----:B------:R-:W-:Y:S02]  /*7150*/  IMAD.U32 R10, RZ, RZ, UR4 ;  /* 0x00000004ff0a7e24 */ /* 0x000fe4000f8e00ff */
[----:B------:R-:W-:Y:S07]  /*7160*/  LEPC R20, `(.L_x_113) ;  /* 0x000000001014794e */ /* 0x000fee0000000000 */
[----:B-1--4-:R-:W-:Y:S05]  /*7170*/  CALL.ABS.NOINC R2 ;  /* 0x0000000002007343 */ /* 0x012fea0003c00000 */
.L_x_113:
[----:B------:R-:W-:Y:S01]  /*7180*/  ISETP.NE.AND P0, PT, R95, RZ, PT ;  /* 0x000000ff5f00720c */ /* 0x000fe20003f05270 */
[----:B------:R-:W-:Y:S05]  /*7190*/  WARPSYNC.ALL ;  /* 0x0000000000007948 */ /* 0x000fea0003800000 */
[----:B------:R-:W-:Y:S01]  /*71a0*/  R2UR UR4, R39 ;  /* 0x00000000270472ca */ /* 0x000fe200000e0000 */
[----:B------:R-:W2:Y:S01]  /*71b0*/  S2UR UR6, SR_CgaCtaId ;  /* 0x00000000000679c3 */ /* 0x000ea20000008800 */
[-C--:B------:R-:W-:Y:S01]  /*71c0*/  F2FP.F16.E4M3.UNPACK_B R42, R72.reuse ;  /* 0x00000048ff2a723e */ /* 0x080fe200020006ff */
[----:B------:R-:W-:Y:S01]  /*71d0*/  BSSY.RECONVERGENT B0, `(.L_x_114) ;  /* 0x000009c000007945 */ /* 0x000fe20003800200 */
[----:B------:R-:W-:Y:S02]  /*71e0*/  F2FP.F16.E4M3.UNPACK_B R72, R72.H1 ;  /* 0x00000048ff48723e */ /* 0x000fe400030006ff */
[-C--:B------:R-:W-:Y:S01]  /*71f0*/  F2FP.F16.E4M3.UNPACK_B R46, R73.reuse ;  /* 0x00000049ff2e723e */ /* 0x080fe200020006ff */
[--C-:B------:R-:W-:Y:S01]  /*7200*/  HADD2.F32 R40, -RZ, R42.reuse.H0_H0 ;  /* 0x2000002aff287230 */ /* 0x100fe20000004100 */
[----:B------:R-:W-:Y:S01]  /*7210*/  F2FP.F16.E4M3.UNPACK_B R73, R73.H1 ;  /* 0x00000049ff49723e */ /* 0x000fe200030006ff */
[----:B------:R-:W-:Y:S01]  /*7220*/  HADD2.F32 R42, -RZ, R42.H1_H1 ;  /* 0x3000002aff2a7230 */ /* 0x000fe20000004100 */
[-C--:B------:R-:W-:Y:S01]  /*7230*/  F2FP.F16.E4M3.UNPACK_B R50, R74.reuse ;  /* 0x0000004aff32723e */ /* 0x080fe200020006ff */
[----:B------:R-:W-:Y:S01]  /*7240*/  HADD2.F32 R43, -RZ, R72.H0_H0 ;  /* 0x20000048ff2b7230 */ /* 0x000fe20000004100 */
[----:B------:R-:W-:Y:S01]  /*7250*/  F2FP.F16.E4M3.UNPACK_B R74, R74.H1 ;  /* 0x0000004aff4a723e */ /* 0x000fe200030006ff */
[----:B------:R-:W-:Y:S01]  /*7260*/  LDTM.16dp32bit_t0_t15.x32 R4, tmem[UR4+0x40] ;  /* 0x00004004000479ee */ /* 0x000fe20008a80000 */
[----:B------:R-:W3:Y:S01]  /*7270*/  LDTM.16dp32bit_t16_t31.x32 R4, tmem[UR4+0x60] ;  /* 0x00006004000479ee */ /* 0x000ee20008aa0000 */
[----:B------:R-:W-:Y:S01]  /*7280*/  NOP ;  /* 0x0000000000007918 */ /* 0x000fe20000000000 */
[--C-:B------:R-:W-:Y:S01]  /*7290*/  HADD2.F32 R45, -RZ, R46.reuse.H0_H0 ;  /* 0x2000002eff2d7230 */ /* 0x100fe20000004100 */
[----:B------:R-:W-:Y:S01]  /*72a0*/  R2UR UR5, R100 ;  /* 0x00000000640572ca */ /* 0x000fe200000e0000 */
[----:B------:R-:W-:Y:S01]  /*72b0*/  HADD2.F32 R46, -RZ, R46.H1_H1 ;  /* 0x3000002eff2e7230 */ /* 0x000fe20000004100 */
[----:B------:R-:W-:Y:S01]  /*72c0*/  F2FP.F16.E4M3.UNPACK_B R54, R75 ;  /* 0x0000004bff36723e */ /* 0x000fe200020006ff */
[--C-:B------:R-:W-:Y:S01]  /*72d0*/  HADD2.F32 R49, -RZ, R50.reuse.H0_H0 ;  /* 0x20000032ff317230 */ /* 0x100fe20000004100 */
[----:B----4-:R-:W-:Y:S01]  /*72e0*/  F2FP.F16.E4M3.UNPACK_B R58, R76 ;  /* 0x0000004cff3a723e */ /* 0x010fe200020006ff */
[----:B------:R-:W-:Y:S01]  /*72f0*/  HADD2.F32 R50, -RZ, R50.H1_H1 ;  /* 0x30000032ff327230 */ /* 0x000fe20000004100 */
[----:B------:R-:W-:Y:S01]  /*7300*/  F2FP.F16.E4M3.UNPACK_B R62, R77 ;  /* 0x0000004dff3e723e */ /* 0x000fe200020006ff */
[--C-:B------:R-:W-:Y:S01]  /*7310*/  HADD2.F32 R53, -RZ, R54.reuse.H0_H0 ;  /* 0x20000036ff357230 */ /* 0x100fe20000004100 */
[----:B------:R-:W-:Y:S01]  /*7320*/  F2FP.F16.E4M3.UNPACK_B R66, R78 ;  /* 0x0000004eff42723e */ /* 0x000fe200020006ff */
[----:B------:R-:W-:Y:S01]  /*7330*/  HADD2.F32 R54, -RZ, R54.H1_H1 ;  /* 0x30000036ff367230 */ /* 0x000fe20000004100 */
[----:B------:R-:W-:Y:S01]  /*7340*/  F2FP.F16.E4M3.UNPACK_B R69, R79 ;  /* 0x0000004fff45723e */ /* 0x000fe200020006ff */
[--C-:B------:R-:W-:Y:S01]  /*7350*/  HADD2.F32 R57, -RZ, R58.reuse.H0_H0 ;  /* 0x2000003aff397230 */ /* 0x100fe20000004100 */
[----:B------:R-:W-:Y:S01]  /*7360*/  F2FP.F16.E4M3.UNPACK_B R75, R75.H1 ;  /* 0x0000004bff4b723e */ /* 0x000fe200030006ff */
[----:B------:R-:W-:Y:S01]  /*7370*/  UIADD3 UR4, UPT, UPT, UR5, 0xf0, URZ ;  /* 0x000000f005047890 */ /* 0x000fe2000fffe0ff */
[----:B------:R-:W-:Y:S01]  /*7380*/  HADD2.F32 R59, -RZ, R58.H1_H1 ;  /* 0x3000003aff3b7230 */ /* 0x000fe20000004100 */
[----:B------:R-:W-:Y:S01]  /*7390*/  F2FP.F16.E4M3.UNPACK_B R76, R76.H1 ;  /* 0x0000004cff4c723e */ /* 0x000fe200030006ff */
[--C-:B------:R-:W-:Y:S01]  /*73a0*/  HADD2.F32 R61, -RZ, R62.reuse.H0_H0 ;  /* 0x2000003eff3d7230 */ /* 0x100fe20000004100 */
[----:B------:R-:W-:Y:S01]  /*73b0*/  F2FP.F16.E4M3.UNPACK_B R77, R77.H1 ;  /* 0x0000004dff4d723e */ /* 0x000fe200030006ff */
[----:B------:R-:W-:Y:S01]  /*73c0*/  HADD2.F32 R62, -RZ, R62.H1_H1 ;  /* 0x3000003eff3e7230 */ /* 0x000fe20000004100 */
[----:B------:R-:W-:Y:S01]  /*73d0*/  F2FP.F16.E4M3.UNPACK_B R78, R78.H1 ;  /* 0x0000004eff4e723e */ /* 0x000fe200030006ff */
[--C-:B------:R-:W-:Y:S01]  /*73e0*/  HADD2.F32 R65, -RZ, R66.reuse.H0_H0 ;  /* 0x20000042ff417230 */ /* 0x100fe20000004100 */
[----:B--2---:R-:W-:Y:S01]  /*73f0*/  UPRMT UR4, UR6, 0x654, UR4 ;  /* 0x0000065406047896 */ /* 0x004fe20008000004 */
        /* <DEDUP_REMOVED lines=8> */
[----:B------:R-:W-:Y:S01]  /*7480*/  SYNCS.ARRIVE.TRANS64.RED.A1T0 RZ, [UR4], RZ ;  /* 0x000000ffffff79a7 */ /* 0x000fe20008100404 */
        /* <DEDUP_REMOVED lines=15> */
[--C-:B------:R-:W-:Y:S02]  /*7580*/  HADD2.F32 R47, -RZ, R73.reuse.H0_H0 ;  /* 0x20000049ff2f7230 */ /* 0x100fe40000004100 */
[C---:B------:R-:W-:Y:S01]  /*7590*/  FMUL R10, R38.reuse, R10 ;  /* 0x0000000a260a7220 */ /* 0x040fe20000400000 */
[C---:B------:R-:W-:Y:S01]  /*75a0*/  FFMA R6, R41.reuse, R43, R6 ;  /* 0x0000002b29067223 */ /* 0x040fe20000000006 */
[----:B------:R-:W-:Y:S02]  /*75b0*/  HADD2.F32 R48, -RZ, R73.H1_H1 ;  /* 0x30000049ff307230 */ /* 0x000fe40000004100 */
[C---:B------:R-:W-:Y:S01]  /*75c0*/  FFMA R7, R41.reuse, R44, R7 ;  /* 0x0000002c29077223 */ /* 0x040fe20000000007 */
[C---:B------:R-:W-:Y:S01]  /*75d0*/  FFMA R8, R41.reuse, R45, R8 ;  /* 0x0000002d29087223 */ /* 0x040fe20000000008 */
[C---:B------:R-:W-:Y:S01]  /*75e0*/  FFMA R9, R41.reuse, R46, R9 ;  /* 0x0000002e29097223 */ /* 0x040fe20000000009 */
[----:B------:R-:W-:Y:S01]  /*75f0*/  FFMA R10, R41, R47, R10 ;  /* 0x0000002f290a7223 */ /* 0x000fe2000000000a */
[----:B------:R-:W-:Y:S01]  /*7600*/  HADD2.F32 R43, -RZ, R69.H0_H0 ;  /* 0x20000045ff2b7230 */ /* 0x000fe20000004100 */
[----:B-1----:R-:W-:Y:S01]  /*7610*/  F2FP.SATFINITE.E4M3.F32.PACK_AB_MERGE_C R96, R7, R6, RZ ;  /* 0x000000060760723e */ /* 0x002fe200048070ff */
[C---:B------:R-:W-:Y:S01]  /*7620*/  FMUL R11, R38.reuse, R11 ;  /* 0x0000000b260b7220 */ /* 0x040fe20000400000 */
[--C-:B------:R-:W-:Y:S02]  /*7630*/  HADD2.F32 R51, -RZ, R74.reuse.H0_H0 ;  /* 0x2000004aff337230 */ /* 0x100fe40000004100 */
[C---:B------:R-:W-:Y:S01]  /*7640*/  FMUL R14, R38.reuse, R14 ;  /* 0x0000000e260e7220 */ /* 0x040fe20000400000 */
[----:B------:R-:W-:Y:S01]  /*7650*/  HADD2.F32 R52, -RZ, R74.H1_H1 ;  /* 0x3000004aff347230 */ /* 0x000fe20000004100 */
[----:B------:R-:W-:Y:S01]  /*7660*/  F2FP.SATFINITE.E4M3.F32.PACK_AB_MERGE_C R96, R5, R4, R96 ;  /* 0x000000040560723e */ /* 0x000fe20004807060 */
[C---:B------:R-:W-:Y:S01]  /*7670*/  FFMA R11, R41.reuse, R48, R11 ;  /* 0x00000030290b7223 */ /* 0x040fe2000000000b */
[C---:B------:R-:W-:Y:S01]  /*7680*/  FFMA R12, R41.reuse, R49, R12 ;  /* 0x00000031290c7223 */ /* 0x040fe2000000000c */
[C---:B------:R-:W-:Y:S01]  /*7690*/  FFMA R13, R41.reuse, R50, R13 ;  /* 0x00000032290d7223 */ /* 0x040fe2000000000d */
[----:B------:R-:W-:Y:S01]  /*76a0*/  FFMA R14, R41, R51, R14 ;  /* 0x00000033290e7223 */ /* 0x000fe2000000000e */
[C---:B------:R-:W-:Y:S01]  /*76b0*/  FMUL R15, R38.reuse, R15 ;  /* 0x0000000f260f7220 */ /* 0x040fe20000400000 */
[----:B------:R-:W-:Y:S01]  /*76c0*/  F2FP.F16.E4M3.UNPACK_B R79, R79.H1 ;  /* 0x0000004fff4f723e */ /* 0x000fe200030006ff */
[--C-:B------:R-:W-:Y:S01]  /*76d0*/  HADD2.F32 R55, -RZ, R75.reuse.H0_H0 ;  /* 0x2000004bff377230 */ /* 0x100fe20000004100 */
[----:B------:R-:W-:Y:S01]  /*76e0*/  F2FP.SATFINITE.E4M3.F32.PACK_AB_MERGE_C R97, R11, R10, RZ ;  /* 0x0000000a0b61723e */ /* 0x000fe200048070ff */
[C---:B------:R-:W-:Y:S01]  /*76f0*/  FFMA R15, R41.reuse, R52, R15 ;  /* 0x00000034290f7223 */ /* 0x040fe2000000000f */
[C---:B------:R-:W-:Y:S01]  /*7700*/  FFMA R16, R41.reuse, R53, R16 ;  /* 0x0000003529107223 */ /* 0x040fe20000000010 */
[----:B------:R-:W-:Y:S01]  /*7710*/  FFMA R17, R41, R54, R17 ;  /* 0x0000003629117223 */ /* 0x000fe20000000011 */
[----:B------:R-:W-:Y:S01]  /*7720*/  F2FP.SATFINITE.E4M3.F32.PACK_AB_MERGE_C R97, R9, R8, R97 ;  /* 0x000000080961723e */ /* 0x000fe20004807061 */
[----:B------:R-:W-:Y:S01]  /*7730*/  HADD2.F32 R56, -RZ, R75.H1_H1 ;  /* 0x3000004bff387230 */ /* 0x000fe20000004100 */
[----:B------:R-:W-:Y:S01]  /*7740*/  F2FP.SATFINITE.E4M3.F32.PACK_AB_MERGE_C R98, R15, R14, RZ ;  /* 0x0000000e0f62723e */ /* 0x000fe200048070ff */
[C---:B------:R-:W-:Y:S01]  /*7750*/  FMUL R18, R38.reuse, R18 ;  /* 0x0000001226127220 */ /* 0x040fe20000400000 */
[C---:B------:R-:W-:Y:S01]  /*7760*/  FMUL R19, R38.reuse, R19 ;  /* 0x0000001326137220 */ /* 0x040fe20000400000 */
[--C-:B------:R-:W-:Y:S02]  /*7770*/  HADD2.F32 R58, -RZ, R76.reuse.H0_H0 ;  /* 0x2000004cff3a7230 */ /* 0x100fe40000004100 */
[C---:B------:R-:W-:Y:S01]  /*7780*/  FMUL R3, R38.reuse, R22 ;  /* 0x0000001626037220 */ /* 0x040fe20000400000 */
[C---:B------:R-:W-:Y:S01]  /*7790*/  FFMA R18, R41.reuse, R55, R18 ;  /* 0x0000003729127223 */ /* 0x040fe20000000012 */
[----:B------:R-:W-:Y:S02]  /*77a0*/  HADD2.F32 R60, -RZ, R76.H1_H1 ;  /* 0x3000004cff3c7230 */ /* 0x000fe40000004100 */
        /* <DEDUP_REMOVED lines=42> */
[----:B------:R-:W-:Y:S03]  /*7a50*/  IADD3 R70, PT, PT, R36, 0x1, RZ ;  /* 0x0000000124467810 */ /* 0x000fe60007ffe0ff */
        /* <DEDUP_REMOVED lines=10> */
[----:B------:R-:W-:Y:S02]  /*7b00*/  UIADD3 UR9, UPT, UPT, UR49, 0x40, URZ ;  /* 0x0000004031097890 */ /* 0x000fe4000fffe0ff */
[----:B------:R-:W-:Y:S01]  /*7b10*/  UIADD3 UR8, UPT, UPT, UR44, 0x3200, URZ ;  /* 0x000032002c087890 */ /* 0x000fe2000fffe0ff */
[----:B------:R-:W-:Y:S01]  /*7b20*/  UMOV UR10, UR50 ;  /* 0x00000032000a7c82 */ /* 0x000fe20008000000 */
[----:B------:R-:W-:Y:S01]  /*7b30*/  UMOV UR11, UR36 ;  /* 0x00000024000b7c82 */ /* 0x000fe20008000000 */
[----:B--2---:R-:W-:Y:S04]  /*7b40*/  UIADD3 UR4, UP0, UPT, UR6, 0x680, URZ ;  /* 0x0000068006047890 */ /* 0x004fe8000ff1e0ff */
[----:B------:R-:W-:Y:S09]  /*7b50*/  UIADD3.X UR5, UPT, UPT, URZ, UR7, URZ, UP0, !UPT ;  /* 0x00000007ff057290 */ /* 0x000ff200087fe4ff */
[----:B------:R2:W-:Y:S01]  /*7b60*/  UTMASTG.3D [UR8], [UR4] ;  /* 0x00000008040073b5 */ /* 0x0005e20008010000 */
[----:B------:R0:W-:Y:S01]  /*7b70*/  UTMACMDFLUSH ;  /* 0x00000000000079b7 */ /* 0x0001e20000000000 */
[----:B--2---:R-:W-:Y:S04]  /*7b80*/  DEPBAR.LE SB0, 0x1 ;  /* 0x000080400000791a */ /* 0x004fe80000000000 */
.L_x_115:
[----:B------:R-:W-:Y:S05]  /*7b90*/  BSYNC.RECONVERGENT B0 ;  /* 0x0000000000007941 */ /* 0x000fea0003800200 */
.L_x_114:
[----:B------:R-:W-:Y:S01]  /*7ba0*/  BAR.SYNC.DEFER_BLOCKING 0x1, 0x80 ;  /* 0x0042000000007b1d */ /* 0x000fe20000010000 */
[----:B------:R-:W-:Y:S01]  /*7bb0*/  ISETP.NE.AND P0, PT, R87, 0x2, PT ;  /* 0x000000025700780c */ /* 0x000fe20003f05270 */
[----:B------:R-:W-:Y:S01]  /*7bc0*/  UISETP.NE.AND UP0, UPT, UR45, URZ, UPT ;  /* 0x000000ff2d00728c */ /* 0x000fe2000bf05270 */
[----:B------:R-:W-:Y:S01]  /*7bd0*/  ISETP.NE.AND P1, PT, R70, 0x4, PT ;  /* 0x000000044600780c */ /* 0x000fe20003f25270 */
[----:B------:R-:W-:Y:S01]  /*7be0*/  UIADD3 UR20, UPT, UPT, UR37, UR62, URZ ;  /* 0x0000003e25147290 */ /* 0x000fe2000fffe0ff */
[----:B------:R-:W-:Y:S01]  /*7bf0*/  SEL R0, RZ, 0x1, P0 ;  /* 0x00000001ff007807 */ /* 0x000fe20000000000 */
[----:B------:R-:W-:Y:S01]  /*7c00*/  UIADD3 UR16, UPT, UPT, UR38, UR59, URZ ;  /* 0x0000003b26107290 */ /* 0x000fe2000fffe0ff */
[----:B------:R-:W-:Y:S02]  /*7c10*/  SEL R3, RZ, 0x1, P1 ;  /* 0x00000001ff037807 */ /* 0x000fe40000800000 */
[----:B------:R-:W-:Y:S02]  /*7c20*/  LOP3.LUT R91, R91, R0, RZ, 0x3c, !PT ;  /* 0x000000005b5b7212 */ /* 0x000fe400078e3cff */
[----:B------:R-:W-:Y:S02]  /*7c30*/  LOP3.LUT R92, R92, R3, RZ, 0x3c, !PT ;  /* 0x000000035c5c7212 */ /* 0x000fe400078e3cff */
[----:B------:R-:W-:Y:S02]  /*7c40*/  SEL R87, R87, RZ, P0 ;  /* 0x000000ff57577207 */ /* 0x000fe40000000000 */
[----:B------:R-:W-:Y:S01]  /*7c50*/  SEL R36, R70, RZ, P1 ;  /* 0x000000ff46247207 */ /* 0x000fe20000800000 */
[----:B------:R-:W-:Y:S01]  /*7c60*/  UMOV UR36, UR58 ;  /* 0x0000003a00247c82 */ /* 0x000fe20008000000 */
[----:B------:R-:W-:Y:S05]  /*7c70*/  BRA.U UP0, `(.L_x_116) ;  /* 0xffffffd500987547 */ /* 0x000fea000b83ffff */
[----:B------:R-:W-:Y:S05]  /*7c80*/  EXIT ;  /* 0x000000000000794d */ /* 0x000fea0003800000 */
.L_x_25:
[----:B-1----:R1:W2:Y:S02]  /*7c90*/  SYNCS.PHASECHK.TRANS64.TRYWAIT P0, [R0+URZ+0x120], R3 ;  /* 0x00012003000075a7 */ /* 0x0022a400080011ff */
[----:B--2---:R-:W-:Y:S05]  /*7ca0*/  @!P0 NANOSLEEP.SYNCS 0x989680 ;  /* 0x009896800000895d */ /* 0x004fea0003900000 */
[----:B------:R-:W2:Y:S02]  /*7cb0*/  @!P0 SYNCS.PHASECHK.TRANS64 P0, [R0+URZ+0x120], R3 ;  /* 0x00012003000085a7 */ /* 0x000ea400080010ff */
[----:B--2---:R-:W-:Y:S05]  /*7cc0*/  @!P0 BRA `(.L_x_25) ;  /* 0xfffffffc00f08947 */ /* 0x004fea000383ffff */
[----:B------:R-:W-:Y:S05]  /*7cd0*/  BRA `(.L_x_117) ;  /* 0xffffff9c00647947 */ /* 0x000fea000383ffff */
.L_x_28:
[----:B-1----:R-:W-:-:S07]  /*7ce0*/  MOV R0, UR33 ;  /* 0x0000002100007c02 */ /* 0x002fce0008000f00 */
.L_x_118:
[----:B-1----:R1:W2:Y:S02]  /*7cf0*/  SYNCS.PHASECHK.TRANS64.TRYWAIT P0, [R0+URZ+0x40], R3 ;  /* 0x00004003000075a7 */ /* 0x0022a400080011ff */
[----:B--2---:R-:W-:Y:S05]  /*7d00*/  @!P0 NANOSLEEP.SYNCS 0x989680 ;  /* 0x009896800000895d */ /* 0x004fea0003900000 */
[----:B------:R-:W2:Y:S02]  /*7d10*/  @!P0 SYNCS.PHASECHK.TRANS64 P0, [R0+URZ+0x40], R3 ;  /* 0x00004003000085a7 */ /* 0x000ea400080010ff */
[----:B--2---:R-:W-:Y:S05]  /*7d20*/  @!P0 BRA `(.L_x_118) ;  /* 0xfffffffc00f08947 */ /* 0x004fea000383ffff */
[----:B------:R-:W-:Y:S05]  /*7d30*/  BRA `(.L_x_27) ;  /* 0xffffff9c00a87947 */ /* 0x000fea000383ffff */
.L_x_35:
[----:B-1----:R-:W-:-:S07]  /*7d40*/  MOV R0, UR17 ;  /* 0x0000001100007c02 */ /* 0x002fce0008000f00 */
.L_x_119:
[----:B-1----:R1:W2:Y:S02]  /*7d50*/  SYNCS.PHASECHK.TRANS64.TRYWAIT P0, [R0+URZ+0x40], R3 ;  /* 0x00004003000075a7 */ /* 0x0022a400080011ff */
[----:B--2---:R-:W-:Y:S05]  /*7d60*/  @!P0 NANOSLEEP.SYNCS 0x989680 ;  /* 0x009896800000895d */ /* 0x004fea0003900000 */
[----:B------:R-:W2:Y:S02]  /*7d70*/  @!P0 SYNCS.PHASECHK.TRANS64 P0, [R0+URZ+0x40], R3 ;  /* 0x00004003000085a7 */ /* 0x000ea400080010ff */
[----:B--2---:R-:W-:Y:S05]  /*7d80*/  @!P0 BRA `(.L_x_119) ;  /* 0xfffffffc00f08947 */ /* 0x004fea000383ffff */
[----:B------:R-:W-:Y:S05]  /*7d90*/  BRA `(.L_x_34) ;  /* 0xffffffa000687947 */ /* 0x000fea000383ffff */
.L_x_40:
[----:B-1----:R1:W2:Y:S02]  /*7da0*/  SYNCS.PHASECHK.TRANS64.TRYWAIT P0, [R3+URZ+0xb0], R0 ;  /* 0x0000b000030075a7 */ /* 0x0022a400080011ff */
[----:B--2---:R-:W-:Y:S05]  /*7db0*/  @!P0 NANOSLEEP.SYNCS 0x989680 ;  /* 0x009896800000895d */ /* 0x004fea0003900000 */
[----:B------:R-:W2:Y:S02]  /*7dc0*/  @!P0 SYNCS.PHASECHK.TRANS64 P0, [R3+URZ+0xb0], R0 ;  /* 0x0000b000030085a7 */ /* 0x000ea400080010ff */
[----:B--2---:R-:W-:Y:S05]  /*7dd0*/  @!P0 BRA `(.L_x_40) ;  /* 0xfffffffc00f08947 */ /* 0x004fea000383ffff */
[----:B------:R-:W-:Y:S05]  /*7de0*/  BRA `(.L_x_120) ;  /* 0xffffffa400087947 */ /* 0x000fea000383ffff */
.L_x_44:
[----:B-1----:R-:W-:-:S07]  /*7df0*/  MOV R0, UR4 ;  /* 0x0000000400007c02 */ /* 0x002fce0008000f00 */
.L_x_121:
[----:B-1----:R1:W2:Y:S02]  /*7e00*/  SYNCS.PHASECHK.TRANS64.TRYWAIT P0, [R0+URZ], R3 ;  /* 0x00000003000075a7 */ /* 0x0022a400080011ff */
[----:B--2---:R-:W-:Y:S05]  /*7e10*/  @!P0 NANOSLEEP.SYNCS 0x989680 ;  /* 0x009896800000895d */ /* 0x004fea0003900000 */
[----:B------:R-:W2:Y:S02]  /*7e20*/  @!P0 SYNCS.PHASECHK.TRANS64 P0, [R0+URZ], R3 ;  /* 0x00000003000085a7 */ /* 0x000ea400080010ff */
[----:B--2---:R-:W-:Y:S05]  /*7e30*/  @!P0 BRA `(.L_x_121) ;  /* 0xfffffffc00f08947 */ /* 0x004fea000383ffff */
[----:B------:R-:W-:Y:S05]  /*7e40*/  BRA `(.L_x_122) ;  /* 0xffffffa800ac7947 */ /* 0x000fea000383ffff */
.L_x_45:
[----:B------:R-:W-:-:S07]  /*7e50*/  MOV R0, UR5 ;  /* 0x0000000500007c02 */ /* 0x000fce0008000f00 */
.L_x_123:
[----:B-1----:R1:W2:Y:S02]  /*7e60*/  SYNCS.PHASECHK.TRANS64.TRYWAIT P0, [R0+URZ], R3 ;  /* 0x00000003000075a7 */ /* 0x0022a400080011ff */
[----:B--2---:R-:W-:Y:S05]  /*7e70*/  @!P0 NANOSLEEP.SYNCS 0x989680 ;  /* 0x009896800000895d */ /* 0x004fea0003900000 */
[----:B------:R-:W2:Y:S02]  /*7e80*/  @!P0 SYNCS.PHASECHK.TRANS64 P0, [R0+URZ], R3 ;  /* 0x00000003000085a7 */ /* 0x000ea400080010ff */
[----:B--2---:R-:W-:Y:S05]  /*7e90*/  @!P0 BRA `(.L_x_123) ;  /* 0xfffffffc00f08947 */ /* 0x004fea000383ffff */
[----:B------:R-:W-:Y:S05]  /*7ea0*/  BRA `(.L_x_124) ;  /* 0xffffffa800b87947 */ /* 0x000fea000383ffff */
.L_x_46:
[----:B------:R-:W-:-:S07]  /*7eb0*/  MOV R0, UR5 ;  /* 0x0000000500007c02 */ /* 0x000fce0008000f00 */
.L_x_125:
[----:B-1----:R1:W2:Y:S02]  /*7ec0*/  SYNCS.PHASECHK.TRANS64.TRYWAIT P0, [R0+URZ], R3 ;  /* 0x00000003000075a7 */ /* 0x0022a400080011ff */
[----:B--2---:R-:W-:Y:S05]  /*7ed0*/  @!P0 NANOSLEEP.SYNCS 0x989680 ;  /* 0x009896800000895d */ /* 0x004fea0003900000 */
[----:B------:R-:W2:Y:S02]  /*7ee0*/  @!P0 SYNCS.PHASECHK.TRANS64 P0, [R0+URZ], R3 ;  /* 0x00000003000085a7 */ /* 0x000ea400080010ff */
[----:B--2---:R-:W-:Y:S05]  /*7ef0*/  @!P0 BRA `(.L_x_125) ;  /* 0xfffffffc00f08947 */ /* 0x004fea000383ffff */
[----:B------:R-:W-:Y:S05]  /*7f00*/  BRA `(.L_x_126) ;  /* 0xffffffa800c47947 */ /* 0x000fea000383ffff */
.L_x_47:
[----:B------:R-:W-:-:S07]  /*7f10*/  MOV R0, UR5 ;  /* 0x0000000500007c02 */ /* 0x000fce0008000f00 */
.L_x_127:
[----:B-1----:R1:W2:Y:S02]  /*7f20*/  SYNCS.PHASECHK.TRANS64.TRYWAIT P0, [R0+URZ], R3 ;  /* 0x00000003000075a7 */ /* 0x0022a400080011ff */
[----:B--2---:R-:W-:Y:S05]  /*7f30*/  @!P0 NANOSLEEP.SYNCS 0x989680 ;  /* 0x009896800000895d */ /* 0x004fea0003900000 */
[----:B------:R-:W2:Y:S02]  /*7f40*/  @!P0 SYNCS.PHASECHK.TRANS64 P0, [R0+URZ], R3 ;  /* 0x00000003000085a7 */ /* 0x000ea400080010ff */
[----:B--2---:R-:W-:Y:S05]  /*7f50*/  @!P0 BRA `(.L_x_127) ;  /* 0xfffffffc00f08947 */ /* 0x004fea000383ffff */
[----:B------:R-:W-:Y:S05]  /*7f60*/  BRA `(.L_x_128) ;  /* 0xffffffa800d07947 */ /* 0x000fea000383ffff */
.L_x_48:
[----:B------:R-:W-:-:S07]  /*7f70*/  MOV R0, UR5 ;  /* 0x0000000500007c02 */ /* 0x000fce0008000f00 */
.L_x_129:
[----:B-1----:R1:W2:Y:S02]  /*7f80*/  SYNCS.PHASECHK.TRANS64.TRYWAIT P0, [R0+URZ], R3 ;  /* 0x00000003000075a7 */ /* 0x0022a400080011ff */
[----:B--2---:R-:W-:Y:S05]  /*7f90*/  @!P0 NANOSLEEP.SYNCS 0x989680 ;  /* 0x009896800000895d */ /* 0x004fea0003900000 */
[----:B------:R-:W2:Y:S02]  /*7fa0*/  @!P0 SYNCS.PHASECHK.TRANS64 P0, [R0+URZ], R3 ;  /* 0x00000003000085a7 */ /* 0x000ea400080010ff */
[----:B--2---:R-:W-:Y:S05]  /*7fb0*/  @!P0 BRA `(.L_x_129) ;  /* 0xfffffffc00f08947 */ /* 0x004fea000383ffff */
[----:B------:R-:W-:Y:S05]  /*7fc0*/  BRA `(.L_x_130) ;  /* 0xffffffa800dc7947 */ /* 0x000fea000383ffff */
.L_x_49:
[----:B------:R-:W-:-:S07]  /*7fd0*/  MOV R0, UR5 ;  /* 0x0000000500007c02 */ /* 0x000fce0008000f00 */
.L_x_131:
[----:B-1----:R1:W2:Y:S02]  /*7fe0*/  SYNCS.PHASECHK.TRANS64.TRYWAIT P0, [R0+URZ], R3 ;  /* 0x00000003000075a7 */ /* 0x0022a400080011ff */
[----:B--2---:R-:W-:Y:S05]  /*7ff0*/  @!P0 NANOSLEEP.SYNCS 0x989680 ;  /* 0x009896800000895d */ /* 0x004fea0003900000 */
[----:B------:R-:W2:Y:S02]  /*8000*/  @!P0 SYNCS.PHASECHK.TRANS64 P0, [R0+URZ], R3 ;  /* 0x00000003000085a7 */ /* 0x000ea400080010ff */
[----:B--2---:R-:W-:Y:S05]  /*8010*/  @!P0 BRA `(.L_x_131) ;  /* 0xfffffffc00f08947 */ /* 0x004fea000383ffff */
[----:B------:R-:W-:Y:S05]  /*8020*/  BRA `(.L_x_132) ;  /* 0xffffffa800e87947 */ /* 0x000fea000383ffff */
.L_x_50:
[----:B------:R-:W-:-:S07]  /*8030*/  MOV R0, UR5 ;  /* 0x0000000500007c02 */ /* 0x000fce0008000f00 */
.L_x_133:
[----:B-1----:R1:W2:Y:S02]  /*8040*/  SYNCS.PHASECHK.TRANS64.TRYWAIT P0, [R0+URZ], R3 ;  /* 0x00000003000075a7 */ /* 0x0022a400080011ff */
[----:B--2---:R-:W-:Y:S05]  /*8050*/  @!P0 NANOSLEEP.SYNCS 0x989680 ;  /* 0x009896800000895d */ /* 0x004fea0003900000 */
[----:B------:R-:W2:Y:S02]  /*8060*/  @!P0 SYNCS.PHASECHK.TRANS64 P0, [R0+URZ], R3 ;  /* 0x00000003000085a7 */ /* 0x000ea400080010ff */
[----:B--2---:R-:W-:Y:S05]  /*8070*/  @!P0 BRA `(.L_x_133) ;  /* 0xfffffffc00f08947 */ /* 0x004fea000383ffff */
[----:B------:R-:W-:Y:S05]  /*8080*/  BRA `(.L_x_134) ;  /* 0xffffffa800f47947 */ /* 0x000fea000383ffff */
.L_x_53:
[----:B--2---:R2:W3:Y:S02]  /*8090*/  SYNCS.PHASECHK.TRANS64.TRYWAIT P0, [R2+URZ+0x110], R5 ;  /* 0x00011005020075a7 */ /* 0x0044e400080011ff */
[----:B---3--:R-:W-:Y:S05]  /*80a0*/  @!P0 NANOSLEEP.SYNCS 0x989680 ;  /* 0x009896800000895d */ /* 0x008fea0003900000 */
[----:B------:R-:W3:Y:S02]  /*80b0*/  @!P0 SYNCS.PHASECHK.TRANS64 P0, [R2+URZ+0x110], R5 ;  /* 0x00011005020085a7 */ /* 0x000ee400080010ff */
[----:B---3--:R-:W-:Y:S05]  /*80c0*/  @!P0 BRA `(.L_x_53) ;  /* 0xfffffffc00f08947 */ /* 0x008fea000383ffff */
[----:B------:R-:W-:Y:S05]  /*80d0*/  BRA `(.L_x_135) ;  /* 0xffffffac00587947 */ /* 0x000fea000383ffff */
.L_x_54:
[----:B------:R-:W-:-:S07]  /*80e0*/  MOV R2, UR4 ;  /* 0x0000000400027c02 */ /* 0x000fce0008000f00 */
.L_x_136:
[----:B--2---:R2:W3:Y:S02]  /*80f0*/  SYNCS.PHASECHK.TRANS64.TRYWAIT P0, [R2+URZ+0xc0], R5 ;  /* 0x0000c005020075a7 */ /* 0x0044e400080011ff */
[----:B---3--:R-:W-:Y:S05]  /*8100*/  @!P0 NANOSLEEP.SYNCS 0x989680 ;  /* 0x009896800000895d */ /* 0x008fea0003900000 */
[----:B------:R-:W3:Y:S02]  /*8110*/  @!P0 SYNCS.PHASECHK.TRANS64 P0, [R2+URZ+0xc0], R5 ;  /* 0x0000c005020085a7 */ /* 0x000ee400080010ff */
[----:B---3--:R-:W-:Y:S05]  /*8120*/  @!P0 BRA `(.L_x_136) ;  /* 0xfffffffc00f08947 */ /* 0x008fea000383ffff */
[----:B------:R-:W-:Y:S05]  /*8130*/  BRA `(.L_x_137) ;  /* 0xffffffac00687947 */ /* 0x000fea000383ffff */
.L_x_55:
[----:B--2---:R2:W3:Y:S02]  /*8140*/  SYNCS.PHASECHK.TRANS64.TRYWAIT P1, [R2+URZ+0xb0], R5 ;  /* 0x0000b005020075a7 */ /* 0x0044e400080211ff */
[----:B---3--:R-:W-:Y:S05]  /*8150*/  @!P1 NANOSLEEP.SYNCS 0x989680 ;  /* 0x009896800000995d */ /* 0x008fea0003900000 */
[----:B------:R-:W3:Y:S02]  /*8160*/  @!P1 SYNCS.PHASECHK.TRANS64 P1, [R2+URZ+0xb0], R5 ;  /* 0x0000b005020095a7 */ /* 0x000ee400080210ff */
[----:B---3--:R-:W-:Y:S05]  /*8170*/  @!P1 BRA `(.L_x_55) ;  /* 0xfffffffc00f09947 */ /* 0x008fea000383ffff */
[----:B------:R-:W-:Y:S05]  /*8180*/  BRA `(.L_x_138) ;  /* 0xffffffac00987947 */ /* 0x000fea000383ffff */
.L_x_58:
[----:B------:R-:W-:-:S07]  /*8190*/  MOV R0, UR4 ;  /* 0x0000000400007c02 */ /* 0x000fce0008000f00 */
.L_x_139:
[----:B--2---:R2:W3:Y:S02]  /*81a0*/  SYNCS.PHASECHK.TRANS64.TRYWAIT P0, [R0+URZ+0xc0], R3 ;  /* 0x0000c003000075a7 */ /* 0x0044e400080011ff */
[----:B---3--:R-:W-:Y:S05]  /*81b0*/  @!P0 NANOSLEEP.SYNCS 0x989680 ;  /* 0x009896800000895d */ /* 0x008fea0003900000 */
[----:B------:R-:W3:Y:S02]  /*81c0*/  @!P0 SYNCS.PHASECHK.TRANS64 P0, [R0+URZ+0xc0], R3 ;  /* 0x0000c003000085a7 */ /* 0x000ee400080010ff */
[----:B---3--:R-:W-:Y:S05]  /*81d0*/  @!P0 BRA `(.L_x_139) ;  /* 0xfffffffc00f08947 */ /* 0x008fea000383ffff */
[----:B------:R-:W-:Y:S05]  /*81e0*/  BRA `(.L_x_57) ;  /* 0xffffffac00ec7947 */ /* 0x000fea000383ffff */
.L_x_65:
[----:B-1----:R1:W2:Y:S02]  /*81f0*/  SYNCS.PHASECHK.TRANS64.TRYWAIT P1, [R0+URZ+0xb0], R5 ;  /* 0x0000b005000075a7 */ /* 0x0022a400080211ff */
[----:B--2---:R-:W-:Y:S05]  /*8200*/  @!P1 NANOSLEEP.SYNCS 0x989680 ;  /* 0x009896800000995d */ /* 0x004fea0003900000 */
[----:B------:R-:W2:Y:S02]  /*8210*/  @!P1 SYNCS.PHASECHK.TRANS64 P1, [R0+URZ+0xb0], R5 ;  /* 0x0000b005000095a7 */ /* 0x000ea400080210ff */
[----:B--2---:R-:W-:Y:S05]  /*8220*/  @!P1 BRA `(.L_x_65) ;  /* 0xfffffffc00f09947 */ /* 0x004fea000383ffff */
[----:B------:R-:W-:Y:S05]  /*8230*/  BRA `(.L_x_140) ;  /* 0xffffffb400647947 */ /* 0x000fea000383ffff */
.L_x_66:
[----:B------:R-:W-:-:S07]  /*8240*/  MOV R3, UR31 ;  /* 0x0000001f00037c02 */ /* 0x000fce0008000f00 */
.L_x_141:
[----:B-1----:R1:W2:Y:S02]  /*8250*/  SYNCS.PHASECHK.TRANS64.TRYWAIT P0, [R3+URZ+0xf0], R0 ;  /* 0x0000f000030075a7 */ /* 0x0022a400080011ff */
[----:B--2---:R-:W-:Y:S05]  /*8260*/  @!P0 NANOSLEEP.SYNCS 0x989680 ;  /* 0x009896800000895d */ /* 0x004fea0003900000 */
[----:B------:R-:W2:Y:S02]  /*8270*/  @!P0 SYNCS.PHASECHK.TRANS64 P0, [R3+URZ+0xf0], R0 ;  /* 0x0000f000030085a7 */ /* 0x000ea400080010ff */
[----:B--2---:R-:W-:Y:S05]  /*8280*/  @!P0 BRA `(.L_x_141) ;  /* 0xfffffffc00f08947 */ /* 0x004fea000383ffff */
[----:B------:R-:W-:Y:S05]  /*8290*/  BRA `(.L_x_142) ;  /* 0xffffffb400b47947 */ /* 0x000fea000383ffff */
.L_x_69:
[----:B------:R-:W-:Y:S07]  /*82a0*/  MOV R0, UR5 ;  /* 0x0000000500007c02 */ /* 0x000fee0008000f00 */
.L_x_143:
[----:B-1----:R1:W2:Y:S02]  /*82b0*/  SYNCS.PHASECHK.TRANS64.TRYWAIT P0, [R0+URZ], R3 ;  /* 0x00000003000075a7 */ /* 0x0022a400080011ff */
[----:B--2---:R-:W-:Y:S05]  /*82c0*/  @!P0 NANOSLEEP.SYNCS 0x989680 ;  /* 0x009896800000895d */ /* 0x004fea0003900000 */
[----:B------:R-:W2:Y:S02]  /*82d0*/  @!P0 SYNCS.PHASECHK.TRANS64 P0, [R0+URZ], R3 ;  /* 0x00000003000085a7 */ /* 0x000ea400080010ff */
[----:B--2---:R-:W-:Y:S05]  /*82e0*/  @!P0 BRA `(.L_x_143) ;  /* 0xfffffffc00f08947 */ /* 0x004fea000383ffff */
[----:B------:R-:W-:Y:S05]  /*82f0*/  BRA `(.L_x_68) ;  /* 0xffffffb400d07947 */ /* 0x000fea000383ffff */
.L_x_72:
[----:B------:R-:W-:-:S07]  /*8300*/  MOV R0, UR4 ;  /* 0x0000000400007c02 */ /* 0x000fce0008000f00 */
.L_x_144:
[----:B--2---:R2:W4:Y:S02]  /*8310*/  SYNCS.PHASECHK.TRANS64.TRYWAIT P0, [R0+URZ], R3 ;  /* 0x00000003000075a7 */ /* 0x00452400080011ff */
[----:B----4-:R-:W-:Y:S05]  /*8320*/  @!P0 NANOSLEEP.SYNCS 0x989680 ;  /* 0x009896800000895d */ /* 0x010fea0003900000 */
[----:B------:R-:W4:Y:S02]  /*8330*/  @!P0 SYNCS.PHASECHK.TRANS64 P0, [R0+URZ], R3 ;  /* 0x00000003000085a7 */ /* 0x000f2400080010ff */
[----:B----4-:R-:W-:Y:S05]  /*8340*/  @!P0 BRA `(.L_x_144) ;  /* 0xfffffffc00f08947 */ /* 0x010fea000383ffff */
[----:B------:R-:W-:Y:S05]  /*8350*/  BRA `(.L_x_145) ;  /* 0xffffffb800ac7947 */ /* 0x000fea000383ffff */
.L_x_73:
[----:B------:R-:W-:-:S07]  /*8360*/  MOV R0, UR5 ;  /* 0x0000000500007c02 */ /* 0x000fce0008000f00 */
.L_x_146:
[----:B-1----:R1:W2:Y:S02]  /*8370*/  SYNCS.PHASECHK.TRANS64.TRYWAIT P0, [R0+URZ], R3 ;  /* 0x00000003000075a7 */ /* 0x0022a400080011ff */
[----:B--2---:R-:W-:Y:S05]  /*8380*/  @!P0 NANOSLEEP.SYNCS 0x989680 ;  /* 0x009896800000895d */ /* 0x004fea0003900000 */
[----:B------:R-:W2:Y:S02]  /*8390*/  @!P0 SYNCS.PHASECHK.TRANS64 P0, [R0+URZ], R3 ;  /* 0x00000003000085a7 */ /* 0x000ea400080010ff */
[----:B--2---:R-:W-:Y:S05]  /*83a0*/  @!P0 BRA `(.L_x_146) ;  /* 0xfffffffc00f08947 */ /* 0x004fea000383ffff */
[----:B------:R-:W-:Y:S05]  /*83b0*/  BRA `(.L_x_147) ;  /* 0xffffffb800b87947 */ /* 0x000fea000383ffff */
.L_x_74:
[----:B------:R-:W-:-:S07]  /*83c0*/  MOV R0, UR5 ;  /* 0x0000000500007c02 */ /* 0x000fce0008000f00 */
.L_x_148:
[----:B-1----:R1:W2:Y:S02]  /*83d0*/  SYNCS.PHASECHK.TRANS64.TRYWAIT P0, [R0+URZ], R3 ;  /* 0x00000003000075a7 */ /* 0x0022a400080011ff */
[----:B--2---:R-:W-:Y:S05]  /*83e0*/  @!P0 NANOSLEEP.SYNCS 0x989680 ;  /* 0x009896800000895d */ /* 0x004fea0003900000 */
[----:B------:R-:W2:Y:S02]  /*83f0*/  @!P0 SYNCS.PHASECHK.TRANS64 P0, [R0+URZ], R3 ;  /* 0x00000003000085a7 */ /* 0x000ea400080010ff */
[----:B--2---:R-:W-:Y:S05]  /*8400*/  @!P0 BRA `(.L_x_148) ;  /* 0xfffffffc00f08947 */ /* 0x004fea000383ffff */
[----:B------:R-:W-:Y:S05]  /*8410*/  BRA `(.L_x_149) ;  /* 0xffffffb800c47947 */ /* 0x000fea000383ffff */
.L_x_75:
[----:B------:R-:W-:-:S07]  /*8420*/  MOV R0, UR4 ;  /* 0x0000000400007c02 */ /* 0x000fce0008000f00 */
.L_x_150:
[----:B-1----:R1:W2:Y:S02]  /*8430*/  SYNCS.PHASECHK.TRANS64.TRYWAIT P0, [R0+URZ], R3 ;  /* 0x00000003000075a7 */ /* 0x0022a400080011ff */
[----:B--2---:R-:W-:Y:S05]  /*8440*/  @!P0 NANOSLEEP.SYNCS 0x989680 ;  /* 0x009896800000895d */ /* 0x004fea0003900000 */
[----:B------:R-:W2:Y:S02]  /*8450*/  @!P0 SYNCS.PHASECHK.TRANS64 P0, [R0+URZ], R3 ;  /* 0x00000003000085a7 */ /* 0x000ea400080010ff */
[----:B--2---:R-:W-:Y:S05]  /*8460*/  @!P0 BRA `(.L_x_150) ;  /* 0xfffffffc00f08947 */ /* 0x004fea000383ffff */
[----:B------:R-:W-:Y:S05]  /*8470*/  BRA `(.L_x_151) ;  /* 0xffffffb800d07947 */ /* 0x000fea000383ffff */
.L_x_80:
[----:B--2---:R2:W3:Y:S02]  /*8480*/  SYNCS.PHASECHK.TRANS64.TRYWAIT P0, [R12+URZ+0xb0], R9 ;  /* 0x0000b0090c0075a7 */ /* 0x0044e400080011ff */
[----:B---3--:R-:W-:Y:S05]  /*8490*/  @!P0 NANOSLEEP.SYNCS 0x989680 ;  /* 0x009896800000895d */ /* 0x008fea0003900000 */
[----:B------:R-:W3:Y:S02]  /*84a0*/  @!P0 SYNCS.PHASECHK.TRANS64 P0, [R12+URZ+0xb0], R9 ;  /* 0x0000b0090c0085a7 */ /* 0x000ee400080010ff */
[----:B---3--:R-:W-:Y:S05]  /*84b0*/  @!P0 BRA `(.L_x_80) ;  /* 0xfffffffc00f08947 */ /* 0x008fea000383ffff */
[----:B------:R-:W-:Y:S05]  /*84c0*/  BRA `(.L_x_152) ;  /* 0xffffffbc00f07947 */ /* 0x000fea000383ffff */
.L_x_83:
[----:B------:R-:W-:Y:S07]  /*84d0*/  MOV R0, UR21 ;  /* 0x0000001500007c02 */ /* 0x000fee0008000f00 */
.L_x_153:
[----:B--2---:R2:W3:Y:S02]  /*84e0*/  SYNCS.PHASECHK.TRANS64.TRYWAIT P2, [R0+URZ+0xa8], R11 ;  /* 0x0000a80b000075a7 */ /* 0x0044e400080411ff */
[----:B---3--:R-:W-:Y:S05]  /*84f0*/  @!P2 NANOSLEEP.SYNCS 0x989680 ;  /* 0x009896800000a95d */ /* 0x008fea0003900000 */
[----:B------:R-:W3:Y:S02]  /*8500*/  @!P2 SYNCS.PHASECHK.TRANS64 P2, [R0+URZ+0xa8], R11 ;  /* 0x0000a80b0000a5a7 */ /* 0x000ee400080410ff */
[----:B---3--:R-:W-:Y:S05]  /*8510*/  @!P2 BRA `(.L_x_153) ;  /* 0xfffffffc00f0a947 */ /* 0x008fea000383ffff */
[----:B------:R-:W-:Y:S05]  /*8520*/  BRA `(.L_x_82) ;  /* 0xffffffc400587947 */ /* 0x000fea000383ffff */
.L_x_86:
[----:B--2---:R-:W-:Y:S07]  /*8530*/  MOV R0, UR21 ;  /* 0x0000001500007c02 */ /* 0x004fee0008000f00 */
.L_x_154:
[----:B--2---:R2:W3:Y:S02]  /*8540*/  SYNCS.PHASECHK.TRANS64.TRYWAIT P0, [R0+URZ+0x90], R9 ;  /* 0x00009009000075a7 */ /* 0x0044e400080011ff */
[----:B---3--:R-:W-:Y:S05]  /*8550*/  @!P0 NANOSLEEP.SYNCS 0x989680 ;  /* 0x009896800000895d */ /* 0x008fea0003900000 */
[----:B------:R-:W3:Y:S02]  /*8560*/  @!P0 SYNCS.PHASECHK.TRANS64 P0, [R0+URZ+0x90], R9 ;  /* 0x00009009000085a7 */ /* 0x000ee400080010ff */
[----:B---3--:R-:W-:Y:S05]  /*8570*/  @!P0 BRA `(.L_x_154) ;  /* 0xfffffffc00f08947 */ /* 0x008fea000383ffff */
[----:B------:R-:W-:Y:S05]  /*8580*/  BRA `(.L_x_155) ;  /* 0xffffffc400b47947 */ /* 0x000fea000383ffff */
.L_x_87:
[----:B------:R-:W-:Y:S07]  /*8590*/  MOV R0, UR21 ;  /* 0x0000001500007c02 */ /* 0x000fee0008000f00 */
.L_x_156:
[----:B--2---:R2:W3:Y:S02]  /*85a0*/  SYNCS.PHASECHK.TRANS64.TRYWAIT P0, [R0+URZ+0x98], R9 ;  /* 0x00009809000075a7 */ /* 0x0044e400080011ff */
[----:B---3--:R-:W-:Y:S05]  /*85b0*/  @!P0 NANOSLEEP.SYNCS 0x989680 ;  /* 0x009896800000895d */ /* 0x008fea0003900000 */
[----:B------:R-:W3:Y:S02]  /*85c0*/  @!P0 SYNCS.PHASECHK.TRANS64 P0, [R0+URZ+0x98], R9 ;  /* 0x00009809000085a7 */ /* 0x000ee400080010ff */
[----:B---3--:R-:W-:Y:S05]  /*85d0*/  @!P0 BRA `(.L_x_156) ;  /* 0xfffffffc00f08947 */ /* 0x008fea000383ffff */
[----:B------:R-:W-:Y:S05]  /*85e0*/  BRA `(.L_x_157) ;  /* 0xffffffc400ec7947 */ /* 0x000fea000383ffff */
.L_x_89:
[----:B------:R-:W-:-:S07]  /*85f0*/  MOV R0, UR21 ;  /* 0x0000001500007c02 */ /* 0x000fce0008000f00 */
.L_x_158:
[----:B---3--:R3:W4:Y:S02]  /*8600*/  SYNCS.PHASECHK.TRANS64.TRYWAIT P0, [R0+URZ+0x90], R3 ;  /* 0x00009003000075a7 */ /* 0x00872400080011ff */
[----:B----4-:R-:W-:Y:S05]  /*8610*/  @!P0 NANOSLEEP.SYNCS 0x989680 ;  /* 0x009896800000895d */ /* 0x010fea0003900000 */
[----:B------:R-:W4:Y:S02]  /*8620*/  @!P0 SYNCS.PHASECHK.TRANS64 P0, [R0+URZ+0x90], R3 ;  /* 0x00009003000085a7 */ /* 0x000f2400080010ff */
[----:B----4-:R-:W-:Y:S05]  /*8630*/  @!P0 BRA `(.L_x_158) ;  /* 0xfffffffc00f08947 */ /* 0x010fea000383ffff */
[----:B------:R-:W-:Y:S05]  /*8640*/  BRA `(.L_x_159) ;  /* 0xffffffc8005c7947 */ /* 0x000fea000383ffff */
.L_x_91:
[----:B-1----:R1:W2:Y:S02]  /*8650*/  SYNCS.PHASECHK.TRANS64.TRYWAIT P0, [R3+URZ+0xb0], R0 ;  /* 0x0000b000030075a7 */ /* 0x0022a400080011ff */
[----:B--2---:R-:W-:Y:S05]  /*8660*/  @!P0 NANOSLEEP.SYNCS 0x989680 ;  /* 0x009896800000895d */ /* 0x004fea0003900000 */
[----:B------:R-:W2:Y:S02]  /*8670*/  @!P0 SYNCS.PHASECHK.TRANS64 P0, [R3+URZ+0xb0], R0 ;  /* 0x0000b000030085a7 */ /* 0x000ea400080010ff */
[----:B--2---:R-:W-:Y:S05]  /*8680*/  @!P0 BRA `(.L_x_91) ;  /* 0xfffffffc00f08947 */ /* 0x004fea000383ffff */
[----:B------:R-:W-:Y:S05]  /*8690*/  BRA `(.L_x_160) ;  /* 0xffffffcc00247947 */ /* 0x000fea000383ffff */
.L_x_102:
[----:B--2---:R2:W1:Y:S02]  /*86a0*/  SYNCS.PHASECHK.TRANS64.TRYWAIT P1, [R2+URZ+0x80], R5 ;  /* 0x00008005020075a7 */ /* 0x00446400080211ff */
[----:B-1----:R-:W-:Y:S05]  /*86b0*/  @!P1 NANOSLEEP.SYNCS 0x989680 ;  /* 0x009896800000995d */ /* 0x002fea0003900000 */
[----:B------:R-:W1:Y:S02]  /*86c0*/  @!P1 SYNCS.PHASECHK.TRANS64 P1, [R2+URZ+0x80], R5 ;  /* 0x00008005020095a7 */ /* 0x000e6400080210ff */
[----:B-1----:R-:W-:Y:S05]  /*86d0*/  @!P1 BRA `(.L_x_102) ;  /* 0xfffffffc00f09947 */ /* 0x002fea000383ffff */
[----:B------:R-:W-:Y:S05]  /*86e0*/  BRA `(.L_x_101) ;  /* 0xffffffd800987947 */ /* 0x000fea000383ffff */
.L_x_104:
[----:B--2---:R2:W4:Y:S02]  /*86f0*/  SYNCS.PHASECHK.TRANS64.TRYWAIT P0, [R100+URZ+0xd0], R3 ;  /* 0x0000d003640075a7 */ /* 0x00452400080011ff */
[----:B----4-:R-:W-:Y:S05]  /*8700*/  @!P0 NANOSLEEP.SYNCS 0x989680 ;  /* 0x009896800000895d */ /* 0x010fea0003900000 */
[----:B------:R-:W4:Y:S02]  /*8710*/  @!P0 SYNCS.PHASECHK.TRANS64 P0, [R100+URZ+0xd0], R3 ;  /* 0x0000d003640085a7 */ /* 0x000f2400080010ff */
[----:B----4-:R-:W-:Y:S05]  /*8720*/  @!P0 BRA `(.L_x_104) ;  /* 0xfffffffc00f08947 */ /* 0x010fea000383ffff */
[----:B------:R-:W-:Y:S05]  /*8730*/  BRA `(.L_x_103) ;  /* 0xffffffd800e87947 */ /* 0x000fea000383ffff */
.L_x_112:
[----:B---3--:R3:W4:Y:S02]  /*8740*/  SYNCS.PHASECHK.TRANS64.TRYWAIT P0, [R109+URZ+0x80], R4 ;  /* 0x000080046d0075a7 */ /* 0x00872400080011ff */
[----:B----4-:R-:W-:Y:S05]  /*8750*/  @!P0 NANOSLEEP.SYNCS 0x989680 ;  /* 0x009896800000895d */ /* 0x010fea0003900000 */
[----:B------:R-:W4:Y:S02]  /*8760*/  @!P0 SYNCS.PHASECHK.TRANS64 P0, [R109+URZ+0x80], R4 ;  /* 0x000080046d0085a7 */ /* 0x000f2400080010ff */
[----:B----4-:R-:W-:Y:S05]  /*8770*/  @!P0 BRA `(.L_x_112) ;  /* 0xfffffffc00f08947 */ /* 0x010fea000383ffff */
[----:B------:R-:W-:Y:S05]  /*8780*/  BRA `(.L_x_111) ;  /* 0xffffffe400dc7947 */ /* 0x000fea000383ffff */
        .weak           $__internal_0_$__cuda_sm10x_tcgen05_guardrail_trap_col_being_dealloced_not_returned_by_alloc
        .type           $__internal_0_$__cuda_sm10x_tcgen05_guardrail_trap_col_being_dealloced_not_returned_by_alloc,@function
        .size           $__internal_0_$__cuda_sm10x_tcgen05_guardrail_trap_col_being_dealloced_not_returned_by_alloc,($__internal_1_$__cuda_sm10x_tcgen05_guardrail_trap_phase_invalid_during_alloc - $__internal_0_$__cuda_sm10x_tcgen05_guardrail_trap_col_being_dealloced_not_returned_by_alloc)
$__internal_0_$__cuda_sm10x_tcgen05_guardrail_trap_col_being_dealloced_not_returned_by_alloc:
[----:B------:R-:W-:Y:S05]  /*8790*/  BPT.TRAP 0x1 ;  /* 0x000000040000795c */ /* 0x000fea0000300000 */
[----:B------:R-:W-:-:S04]  /*87a0*/  HFMA2 R3, -RZ, RZ, 0, 0 ;  /* 0x00000000ff037431 */ /* 0x000fc800000001ff */
[----:B------:R-:W-:Y:S05]  /*87b0*/  RET.REL.NODEC R2 `(_ZN7cutlass13device_kernelINS_4gemm6kernel13GemmUniversalIN4cute5tupleIJiiiiEEENS1_10collective13CollectiveMmaINS1_35MainloopSm100TmaUmmaWarpSpecializedILi8ELi2ELi4ENS5_IJNS4_1CILi2EEESB_NSA_ILi1EEEEEEEENS5_IJNSA_ILi64EEENSA_ILi128EEESG_EEENS_12float_e4m3_tENS5_IJlSC_lEEESI_SJ_NS4_8TiledMMAINS4_8MMA_AtomIJNS4_10MMA_TraitsINS4_19SM100_MMA_F8F6F4_SSEJSI_SI_fSF_SG_NS4_17integral_constantINS4_4UMMA5MajorELSQ_0EEESR_NSO_INSP_7ScaleInELSS_0EEEST_EEEEEENS4_6LayoutINS5_IJSC_SC_SC_EEENS5_IJNSA_ILi0EEESY_SY_EEEEENS5_IJNS4_10UnderscoreES11_S11_EEEEENS4_23SM90_TMA_LOAD_MULTICASTENS4_14ComposedLayoutINS4_7SwizzleILi3ELi4ELi3EEENS4_18smem_ptr_flag_bitsILi8EEENSW_INS5_IJNSA_ILi8EEESG_EEENS5_IJSG_SC_EEEEEEEvNS4_8identityES14_S1E_vS1F_EENS_8epilogue10collective18CollectiveEpilogueINS1H_23Sm100TmaWarpSpecializedILi2ELi2ELi32ELb0ELb0EEEJSH_NS5_IJNSW_ISF_SC_EES1M_EEESI_SJ_SI_SJ_NS1H_6fusion15FusionCallbacksIS1L_NS1O_17LinearCombinationISI_fSI_fLNS_15FloatRoundStyleE2EEESH_S1N_JEEENS4_5SM1004TMEM4LOAD26SM100_TMEM_LOAD_16dp32b32xENS4_13SM90_TMA_LOADENS15_INS16_ILi2ELi4ELi3EEES19_NSW_INS5_IJS1A_SF_EEENS5_IJSF_SC_EEEEEEENS4_39AutoVectorizingCopyWithAssumedAlignmentILi128EEENS4_14SM90_TMA_STOREES23_S25_S25_EEEvvEEEEvNT_6ParamsE) ;  /* 0xffffff7802107950 */ /* 0x000fea0003c3ffff */
        .weak           $__internal_1_$__cuda_sm10x_tcgen05_guardrail_trap_phase_invalid_during_alloc
        .type           $__internal_1_$__cuda_sm10x_tcgen05_guardrail_trap_phase_invalid_during_alloc,@function
        .size           $__internal_1_$__cuda_sm10x_tcgen05_guardrail_trap_phase_invalid_during_alloc,($__internal_2_$__cuda_sm10x_tcgen05_guardrail_trap_unallocated_columns_being_dealloced - $__internal_1_$__cuda_sm10x_tcgen05_guardrail_trap_phase_invalid_during_alloc)
$__internal_1_$__cuda_sm10x_tcgen05_guardrail_trap_phase_invalid_during_alloc:
[----:B------:R-:W-:Y:S05]  /*87c0*/  BPT.TRAP 0x1 ;  /* 0x000000040000795c */ /* 0x000fea0000300000 */
[----:B------:R-:W-:-:S04]  /*87d0*/  MOV R5, 0x0 ;  /* 0x0000000000057802 */ /* 0x000fc80000000f00 */
[----:B------:R-:W-:Y:S05]  /*87e0*/  RET.REL.NODEC R4 `(_ZN7cutlass13device_kernelINS_4gemm6kernel13GemmUniversalIN4cute5tupleIJiiiiEEENS1_10collective13CollectiveMmaINS1_35MainloopSm100TmaUmmaWarpSpecializedILi8ELi2ELi4ENS5_IJNS4_1CILi2EEESB_NSA_ILi1EEEEEEEENS5_IJNSA_ILi64EEENSA_ILi128EEESG_EEENS_12float_e4m3_tENS5_IJlSC_lEEESI_SJ_NS4_8TiledMMAINS4_8MMA_AtomIJNS4_10MMA_TraitsINS4_19SM100_MMA_F8F6F4_SSEJSI_SI_fSF_SG_NS4_17integral_constantINS4_4UMMA5MajorELSQ_0EEESR_NSO_INSP_7ScaleInELSS_0EEEST_EEEEEENS4_6LayoutINS5_IJSC_SC_SC_EEENS5_IJNSA_ILi0EEESY_SY_EEEEENS5_IJNS4_10UnderscoreES11_S11_EEEEENS4_23SM90_TMA_LOAD_MULTICASTENS4_14ComposedLayoutINS4_7SwizzleILi3ELi4ELi3EEENS4_18smem_ptr_flag_bitsILi8EEENSW_INS5_IJNSA_ILi8EEESG_EEENS5_IJSG_SC_EEEEEEEvNS4_8identityES14_S1E_vS1F_EENS_8epilogue10collective18CollectiveEpilogueINS1H_23Sm100TmaWarpSpecializedILi2ELi2ELi32ELb0ELb0EEEJSH_NS5_IJNSW_ISF_SC_EES1M_EEESI_SJ_SI_SJ_NS1H_6fusion15FusionCallbacksIS1L_NS1O_17LinearCombinationISI_fSI_fLNS_15FloatRoundStyleE2EEESH_S1N_JEEENS4_5SM1004TMEM4LOAD26SM100_TMEM_LOAD_16dp32b32xENS4_13SM90_TMA_LOADENS15_INS16_ILi2ELi4ELi3EEES19_NSW_INS5_IJS1A_SF_EEENS5_IJSF_SC_EEEEEEENS4_39AutoVectorizingCopyWithAssumedAlignmentILi128EEENS4_14SM90_TMA_STOREES23_S25_S25_EEEvvEEEEvNT_6ParamsE) ;  /* 0xffffff7804047950 */ /* 0x000fea0003c3ffff */
        .weak           $__internal_2_$__cuda_sm10x_tcgen05_guardrail_trap_unallocated_columns_being_dealloced
        .type           $__internal_2_$__cuda_sm10x_tcgen05_guardrail_trap_unallocated_columns_being_dealloced,@function
        .size           $__internal_2_$__cuda_sm10x_tcgen05_guardrail_trap_unallocated_columns_being_dealloced,(.L_x_162 - $__internal_2_$__cuda_sm10x_tcgen05_guardrail_trap_unallocated_columns_being_dealloced)
$__internal_2_$__cuda_sm10x_tcgen05_guardrail_trap_unallocated_columns_being_dealloced:
[----:B------:R-:W-:Y:S05]  /*87f0*/  BPT.TRAP 0x1 ;  /* 0x000000040000795c */ /* 0x000fea0000300000 */
[----:B------:R-:W-:-:S04]  /*8800*/  HFMA2 R3, -RZ, RZ, 0, 0 ;  /* 0x00000000ff037431 */ /* 0x000fc800000001ff */
[----:B------:R-:W-:Y:S05]  /*8810*/  RET.REL.NODEC R2 `(_ZN7cutlass13device_kernelINS_4gemm6kernel13GemmUniversalIN4cute5tupleIJiiiiEEENS1_10collective13CollectiveMmaINS1_35MainloopSm100TmaUmmaWarpSpecializedILi8ELi2ELi4ENS5_IJNS4_1CILi2EEESB_NSA_ILi1EEEEEEEENS5_IJNSA_ILi64EEENSA_ILi128EEESG_EEENS_12float_e4m3_tENS5_IJlSC_lEEESI_SJ_NS4_8TiledMMAINS4_8MMA_AtomIJNS4_10MMA_TraitsINS4_19SM100_MMA_F8F6F4_SSEJSI_SI_fSF_SG_NS4_17integral_constantINS4_4UMMA5MajorELSQ_0EEESR_NSO_INSP_7ScaleInELSS_0EEEST_EEEEEENS4_6LayoutINS5_IJSC_SC_SC_EEENS5_IJNSA_ILi0EEESY_SY_EEEEENS5_IJNS4_10UnderscoreES11_S11_EEEEENS4_23SM90_TMA_LOAD_MULTICASTENS4_14ComposedLayoutINS4_7SwizzleILi3ELi4ELi3EEENS4_18smem_ptr_flag_bitsILi8EEENSW_INS5_IJNSA_ILi8EEESG_EEENS5_IJSG_SC_EEEEEEEvNS4_8identityES14_S1E_vS1F_EENS_8epilogue10collective18CollectiveEpilogueINS1H_23Sm100TmaWarpSpecializedILi2ELi2ELi32ELb0ELb0EEEJSH_NS5_IJNSW_ISF_SC_EES1M_EEESI_SJ_SI_SJ_NS1H_6fusion15FusionCallbacksIS1L_NS1O_17LinearCombinationISI_fSI_fLNS_15FloatRoundStyleE2EEESH_S1N_JEEENS4_5SM1004TMEM4LOAD26SM100_TMEM_LOAD_16dp32b32xENS4_13SM90_TMA_LOADENS15_INS16_ILi2ELi4ELi3EEES19_NSW_INS5_IJS1A_SF_EEENS5_IJSF_SC_EEEEEEENS4_39AutoVectorizingCopyWithAssumedAlignmentILi128EEENS4_14SM90_TMA_STOREES23_S25_S25_EEEvvEEEEvNT_6ParamsE) ;  /* 0xffffff7402f87950 */ /* 0x000fea0003c3ffff */
.L_x_161:
[----:B------:R-:W-:-:S00]  /*8820*/  BRA `(.L_x_161) ;  /* 0xfffffffc00fc7947 */ /* 0x000fc0000383ffff */
[----:B------:R-:W-:-:S00]  /*8830*/  NOP ;  /* 0x0000000000007918 */ /* 0x000fc00000000000 */
        /* <DEDUP_REMOVED lines=12> */
.L_x_162:


//--------------------- .nv.global.init           --------------------------
	.section	.nv.global.init,"aw",@progbits
.nv.global.init:
	.type		$str$27,@object
	.size		$str$27,($str$28 - $str$27)
$str$27:
        /*0000*/ 	.byte	0x28, 0x61, 0x64, 0x64, 0x72, 0x65, 0x73, 0x73, 0x20, 0x26, 0x20, 0x6d, 0x61, 0x73, 0x6b, 0x29
        /*0010*/ 	.byte	0x20, 0x3d, 0x3d, 0x20, 0x30, 0x00
	.type		$str$28,@object
	.size		$str$28,($str$26 - $str$28)
$str$28:
        /*0016*/ 	.byte	0x2f, 0x74, 0x6d, 0x70, 0x2f, 0x63, 0x75, 0x74, 0x6c, 0x61, 0x73, 0x73, 0x5f, 0x73, 0x77, 0x65
        /*0026*/ 	.byte	0x65, 0x70, 0x5f, 0x73, 0x72, 0x63, 0x2f, 0x69, 0x6e, 0x63, 0x6c, 0x75, 0x64, 0x65, 0x2f, 0x63
        /*0036*/ 	.byte	0x75, 0x74, 0x65, 0x2f, 0x70, 0x6f, 0x69, 0x6e, 0x74, 0x65, 0x72, 0x5f, 0x66, 0x6c, 0x61, 0x67
        /*0046*/ 	.byte	0x67, 0x65, 0x64, 0x2e, 0x68, 0x70, 0x70, 0x00
	.type		$str$26,@object
	.size		$str$26,($str$25 - $str$26)
$str$26:
        /*004e*/ 	.byte	0x2f, 0x74, 0x6d, 0x70, 0x2f, 0x63, 0x75, 0x74, 0x6c, 0x61, 0x73, 0x73, 0x5f, 0x73, 0x77, 0x65
        /*005e*/ 	.byte	0x65, 0x70, 0x5f, 0x73, 0x72, 0x63, 0x2f, 0x69, 0x6e, 0x63, 0x6c, 0x75, 0x64, 0x65, 0x2f, 0x63
        /*006e*/ 	.byte	0x75, 0x74, 0x65, 0x2f, 0x61, 0x74, 0x6f, 0x6d, 0x2f, 0x63, 0x6f, 0x70, 0x79, 0x5f, 0x74, 0x72
        /*007e*/ 	.byte	0x61, 0x69, 0x74, 0x73, 0x5f, 0x73, 0x6d, 0x31, 0x30, 0x30, 0x2e, 0x68, 0x70, 0x70, 0x00
	.type		$str$25,@object
	.size		$str$25,(__unnamed_1 - $str$25)
$str$25:
        /*008d*/ 	.byte	0x28, 0x28, 0x75, 0x69, 0x6e, 0x74, 0x33, 0x32, 0x5f, 0x74, 0x28, 0x74, 0x68, 0x72, 0x65, 0x61
        /*009d*/ 	.byte	0x64, 0x49, 0x64, 0x78, 0x2e, 0x78, 0x29, 0x20, 0x2f, 0x20, 0x33, 0x32, 0x29, 0x20, 0x25, 0x20
        /*00ad*/ 	.byte	0x34, 0x29, 0x20, 0x3d, 0x3d, 0x20, 0x28, 0x28, 0x28, 0x74, 0x6d, 0x65, 0x6d, 0x5f, 0x61, 0x64
        /*00bd*/ 	.byte	0x64, 0x72, 0x20, 0x3e, 0x3e, 0x20, 0x31, 0x36, 0x29, 0x20, 0x2f, 0x20, 0x33, 0x32, 0x29, 0x20
        /*00cd*/ 	.byte	0x25, 0x20, 0x34, 0x29, 0x00
	.type		__unnamed_1,@object
	.size		__unnamed_1,(__unnamed_2 - __unnamed_1)
__unnamed_1:
        /*00d2*/ 	.byte	0x61, 0x75, 0x74, 0x6f, 0x20, 0x63, 0x75, 0x74, 0x65, 0x3a, 0x3a, 0x61, 0x73, 0x5f, 0x70, 0x6f
        /* <DEDUP_REMOVED lines=24> */
        /*0262*/ 	.byte	0x3c, 0x34, 0x30, 0x39, 0x36, 0x3e, 0x3e, 0x3e, 0x3e, 0x5d, 0x00
	.type		__unnamed_2,@object
	.size		__unnamed_2,(.L_2 - __unnamed_2)
__unnamed_2:
        /* <DEDUP_REMOVED lines=40> */
        /*04ed*/ 	.byte	0x74, 0x65, 0x3a, 0x3a, 0x43, 0x3c, 0x30, 0x3e, 0x3e, 0x3e, 0x3e, 0x5d, 0x00
.L_2:


//--------------------- .nv.shared._ZN7cutlass13device_kernelINS_4gemm6kernel13GemmUniversalIN4cute5tupleIJiiiiEEENS1_10collective13CollectiveMmaINS1_35MainloopSm100TmaUmmaWarpSpecializedILi8ELi2ELi4ENS5_IJNS4_1CILi2EEESB_NSA_ILi1EEEEEEEENS5_IJNSA_ILi64EEENSA_ILi128EEESG_EEENS_12float_e4m3_tENS5_IJlSC_lEEESI_SJ_NS4_8TiledMMAINS4_8MMA_AtomIJNS4_10MMA_TraitsINS4_19SM100_MMA_F8F6F4_SSEJSI_SI_fSF_SG_NS4_17integral_constantINS4_4UMMA5MajorELSQ_0EEESR_NSO_INSP_7ScaleInELSS_0EEEST_EEEEEENS4_6LayoutINS5_IJSC_SC_SC_EEENS5_IJNSA_ILi0EEESY_SY_EEEEENS5_IJNS4_10UnderscoreES11_S11_EEEEENS4_23SM90_TMA_LOAD_MULTICASTENS4_14ComposedLayoutINS4_7SwizzleILi3ELi4ELi3EEENS4_18smem_ptr_flag_bitsILi8EEENSW_INS5_IJNSA_ILi8EEESG_EEENS5_IJSG_SC_EEEEEEEvNS4_8identityES14_S1E_vS1F_EENS_8epilogue10collective18CollectiveEpilogueINS1H_23Sm100TmaWarpSpecializedILi2ELi2ELi32ELb0ELb0EEEJSH_NS5_IJNSW_ISF_SC_EES1M_EEESI_SJ_SI_SJ_NS1H_6fusion15FusionCallbacksIS1L_NS1O_17LinearCombinationISI_fSI_fLNS_15FloatRoundStyleE2EEESH_S1N_JEEENS4_5SM1004TMEM4LOAD26SM100_TMEM_LOAD_16dp32b32xENS4_13SM90_TMA_LOADENS15_INS16_ILi2ELi4ELi3EEES19_NSW_INS5_IJS1A_SF_EEENS5_IJSF_SC_EEEEEEENS4_39AutoVectorizingCopyWithAssumedAlignmentILi128EEENS4_14SM90_TMA_STOREES23_S25_S25_EEEvvEEEEvNT_6ParamsE --------------------------
	.section	.nv.shared._ZN7cutlass13device_kernelINS_4gemm6kernel13GemmUniversalIN4cute5tupleIJiiiiEEENS1_10collective13CollectiveMmaINS1_35MainloopSm100TmaUmmaWarpSpecializedILi8ELi2ELi4ENS5_IJNS4_1CILi2EEESB_NSA_ILi1EEEEEEEENS5_IJNSA_ILi64EEENSA_ILi128EEESG_EEENS_12float_e4m3_tENS5_IJlSC_lEEESI_SJ_NS4_8TiledMMAINS4_8MMA_AtomIJNS4_10MMA_TraitsINS4_19SM100_MMA_F8F6F4_SSEJSI_SI_fSF_SG_NS4_17integral_constantINS4_4UMMA5MajorELSQ_0EEESR_NSO_INSP_7ScaleInELSS_0EEEST_EEEEEENS4_6LayoutINS5_IJSC_SC_SC_EEENS5_IJNSA_ILi0EEESY_SY_EEEEENS5_IJNS4_10UnderscoreES11_S11_EEEEENS4_23SM90_TMA_LOAD_MULTICASTENS4_14ComposedLayoutINS4_7SwizzleILi3ELi4ELi3EEENS4_18smem_ptr_flag_bitsILi8EEENSW_INS5_IJNSA_ILi8EEESG_EEENS5_IJSG_SC_EEEEEEEvNS4_8identityES14_S1E_vS1F_EENS_8epilogue10collective18CollectiveEpilogueINS1H_23Sm100TmaWarpSpecializedILi2ELi2ELi32ELb0ELb0EEEJSH_NS5_IJNSW_ISF_SC_EES1M_EEESI_SJ_SI_SJ_NS1H_6fusion15FusionCallbacksIS1L_NS1O_17LinearCombinationISI_fSI_fLNS_15FloatRoundStyleE2EEESH_S1N_JEEENS4_5SM1004TMEM4LOAD26SM100_TMEM_LOAD_16dp32b32xENS4_13SM90_TMA_LOADENS15_INS16_ILi2ELi4ELi3EEES19_NSW_INS5_IJS1A_SF_EEENS5_IJSF_SC_EEEEEEENS4_39AutoVectorizingCopyWithAssumedAlignmentILi128EEENS4_14SM90_TMA_STOREES23_S25_S25_EEEvvEEEEvNT_6ParamsE,"aw",@nobits
	.sectionflags	@""
	.align	16
	.zero		1024


//--------------------- .nv.shared.reserved.0     --------------------------
	.section	.nv.shared.reserved.0,"aw",@nobits
	.weak		__nv_reservedSMEM_offset_0_alias
	.size		__nv_reservedSMEM_offset_0_alias, 0, 64
	.other		__nv_reservedSMEM_offset_0_alias,@"STO_CUDA_RESERVED_SHARED STV_DEFAULT"
__nv_reservedSMEM_offset_0_alias:
	.zero		0
.nv.shared.reserved.0:
	.zero		64
	.weak		__nv_reservedSMEM_tcgen05_partition
	.type		__nv_reservedSMEM_tcgen05_partition,@object
	.size		__nv_reservedSMEM_tcgen05_partition,(.L_0 - __nv_reservedSMEM_tcgen05_partition)
__nv_reservedSMEM_tcgen05_partition:
	.zero		32
.L_0:


//--------------------- .nv.global                --------------------------
	.section	.nv.global,"aw",@nobits
.nv.global:
	.type		_ZN39_INTERNAL_ee4e3152_4_k_cu_43ebdc13_84874cute1_E,@object
	.size		_ZN39_INTERNAL_ee4e3152_4_k_cu_43ebdc13_84874cute1_E,(_ZN39_INTERNAL_ee4e3152_4_k_cu_43ebdc13_84874cuda3std3__45__cpo6cbeginE - _ZN39_INTERNAL_ee4e3152_4_k_cu_43ebdc13_84874cute1_E)
_ZN39_INTERNAL_ee4e3152_4_k_cu_43ebdc13_84874cute1_E:
	.zero		1
	.type		_ZN39_INTERNAL_ee4e3152_4_k_cu_43ebdc13_84874cuda3std3__45__cpo6cbeginE,@object
	.size		_ZN39_INTERNAL_ee4e3152_4_k_cu_43ebdc13_84874cuda3std3__45__cpo6cbeginE,(_ZN39_INTERNAL_ee4e3152_4_k_cu_43ebdc13_84874cuda3std3__48in_placeE - _ZN39_INTERNAL_ee4e3152_4_k_cu_43ebdc13_84874cuda3std3__45__cpo6cbeginE)
_ZN39_INTERNAL_ee4e3152_4_k_cu_43ebdc13_84874cuda3std3__45__cpo6cbeginE:
	.zero		1
	.type		_ZN39_INTERNAL_ee4e3152_4_k_cu_43ebdc13_84874cuda3std3__48in_placeE,@object
	.size		_ZN39_INTERNAL_ee4e3152_4_k_cu_43ebdc13_84874cuda3std3__48in_placeE,(_ZN39_INTERNAL_ee4e3152_4_k_cu_43ebdc13_84874cuda3std6ranges3__45__cpo9iter_moveE - _ZN39_INTERNAL_ee4e3152_4_k_cu_43ebdc13_84874cuda3std3__48in_placeE)
_ZN39_INTERNAL_ee4e3152_4_k_cu_43ebdc13_84874cuda3std3__48in_placeE:
	.zero		1
	.type		_ZN39_INTERNAL_ee4e3152_4_k_cu_43ebdc13_84874cuda3std6ranges3__45__cpo9iter_moveE,@object
	.size		_ZN39_INTERNAL_ee4e3152_4_k_cu_43ebdc13_84874cuda3std6ranges3__45__cpo9iter_moveE,(_ZN39_INTERNAL_ee4e3152_4_k_cu_43ebdc13_84874cuda3std3__45__cpo5beginE - _ZN39_INTERNAL_ee4e3152_4_k_cu_43ebdc13_84874cuda3std6ranges3__45__cpo9iter_moveE)
_ZN39_INTERNAL_ee4e3152_4_k_cu_43ebdc13_84874cuda3std6ranges3__45__cpo9iter_moveE:
	.zero		1
	.type		_ZN39_INTERNAL_ee4e3152_4_k_cu_43ebdc13_84874cuda3std3__45__cpo5beginE,@object
	.size		_ZN39_INTERNAL_ee4e3152_4_k_cu_43ebdc13_84874cuda3std3__45__cpo5beginE,(_ZN39_INTERNAL_ee4e3152_4_k_cu_43ebdc13_84874cuda3std3__441_GLOBAL__N__ee4e3152_4_k_cu_43ebdc13_84876ignoreE - _ZN39_INTERNAL_ee4e3152_4_k_cu_43ebdc13_84874cuda3std3__45__cpo5beginE)
_ZN39_INTERNAL_ee4e3152_4_k_cu_43ebdc13_84874cuda3std3__45__cpo5beginE:
	.zero		1
	.type		_ZN39_INTERNAL_ee4e3152_4_k_cu_43ebdc13_84874cuda3std3__441_GLOBAL__N__ee4e3152_4_k_cu_43ebdc13_84876ignoreE,@object
	.size		_ZN39_INTERNAL_ee4e3152_4_k_cu_43ebdc13_84874cuda3std3__441_GLOBAL__N__ee4e3152_4_k_cu_43ebdc13_84876ignoreE,(_ZN39_INTERNAL_ee4e3152_4_k_cu_43ebdc13_84874cute7productE - _ZN39_INTERNAL_ee4e3152_4_k_cu_43ebdc13_84874cuda3std3__441_GLOBAL__N__ee4e3152_4_k_cu_43ebdc13_84876ignoreE)
_ZN39_INTERNAL_ee4e3152_4_k_cu_43ebdc13_84874cuda3std3__441_GLOBAL__N__ee4e3152_4_k_cu_43ebdc13_84876ignoreE:
	.zero		1
	.type		_ZN39_INTERNAL_ee4e3152_4_k_cu_43ebdc13_84874cute7productE,@object
	.size		_ZN39_INTERNAL_ee4e3152_4_k_cu_43ebdc13_84874cute7productE,(_ZN39_INTERNAL_ee4e3152_4_k_cu_43ebdc13_84874cuda3std3__45__cpo3endE - _ZN39_INTERNAL_ee4e3152_4_k_cu_43ebdc13_84874cute7productE)
_ZN39_INTERNAL_ee4e3152_4_k_cu_43ebdc13_84874cute7productE:
	.zero		1
	.type		_ZN39_INTERNAL_ee4e3152_4_k_cu_43ebdc13_84874cuda3std3__45__cpo3endE,@object
	.size		_ZN39_INTERNAL_ee4e3152_4_k_cu_43ebdc13_84874cuda3std3__45__cpo3endE,(_ZN39_INTERNAL_ee4e3152_4_k_cu_43ebdc13_84874cuda3std3__419piecewise_constructE - _ZN39_INTERNAL_ee4e3152_4_k_cu_43ebdc13_84874cuda3std3__45__cpo3endE)
_ZN39_INTERNAL_ee4e3152_4_k_cu_43ebdc13_84874cuda3std3__45__cpo3endE:
	.zero		1
	.type		_ZN39_INTERNAL_ee4e3152_4_k_cu_43ebdc13_84874cuda3std3__419piecewise_constructE,@object
	.size		_ZN39_INTERNAL_ee4e3152_4_k_cu_43ebdc13_84874cuda3std3__419piecewise_constructE,(_ZN39_INTERNAL_ee4e3152_4_k_cu_43ebdc13_84874cuda3std3__45__cpo4cendE - _ZN39_INTERNAL_ee4e3152_4_k_cu_43ebdc13_84874cuda3std3__419piecewise_constructE)
_ZN39_INTERNAL_ee4e3152_4_k_cu_43ebdc13_84874cuda3std3__419piecewise_constructE:
	.zero		1
	.type		_ZN39_INTERNAL_ee4e3152_4_k_cu_43ebdc13_84874cuda3std3__45__cpo4cendE,@object
	.size		_ZN39_INTERNAL_ee4e3152_4_k_cu_43ebdc13_84874cuda3std3__45__cpo4cendE,(_ZN39_INTERNAL_ee4e3152_4_k_cu_43ebdc13_84874cuda3std6ranges3__45__cpo4swapE - _ZN39_INTERNAL_ee4e3152_4_k_cu_43ebdc13_84874cuda3std3__45__cpo4cendE)
_ZN39_INTERNAL_ee4e3152_4_k_cu_43ebdc13_84874cuda3std3__45__cpo4cendE:
	.zero		1
	.type		_ZN39_INTERNAL_ee4e3152_4_k_cu_43ebdc13_84874cuda3std6ranges3__45__cpo4swapE,@object
	.size		_ZN39_INTERNAL_ee4e3152_4_k_cu_43ebdc13_84874cuda3std6ranges3__45__cpo4swapE,(.L_10 - _ZN39_INTERNAL_ee4e3152_4_k_cu_43ebdc13_84874cuda3std6ranges3__45__cpo4swapE)
_ZN39_INTERNAL_ee4e3152_4_k_cu_43ebdc13_84874cuda3std6ranges3__45__cpo4swapE:
	.zero		1
.L_10:


//--------------------- .nv.constant0._ZN7cutlass13device_kernelINS_4gemm6kernel13GemmUniversalIN4cute5tupleIJiiiiEEENS1_10collective13CollectiveMmaINS1_35MainloopSm100TmaUmmaWarpSpecializedILi8ELi2ELi4ENS5_IJNS4_1CILi2EEESB_NSA_ILi1EEEEEEEENS5_IJNSA_ILi64EEENSA_ILi128EEESG_EEENS_12float_e4m3_tENS5_IJlSC_lEEESI_SJ_NS4_8TiledMMAINS4_8MMA_AtomIJNS4_10MMA_TraitsINS4_19SM100_MMA_F8F6F4_SSEJSI_SI_fSF_SG_NS4_17integral_constantINS4_4UMMA5MajorELSQ_0EEESR_NSO_INSP_7ScaleInELSS_0EEEST_EEEEEENS4_6LayoutINS5_IJSC_SC_SC_EEENS5_IJNSA_ILi0EEESY_SY_EEEEENS5_IJNS4_10UnderscoreES11_S11_EEEEENS4_23SM90_TMA_LOAD_MULTICASTENS4_14ComposedLayoutINS4_7SwizzleILi3ELi4ELi3EEENS4_18smem_ptr_flag_bitsILi8EEENSW_INS5_IJNSA_ILi8EEESG_EEENS5_IJSG_SC_EEEEEEEvNS4_8identityES14_S1E_vS1F_EENS_8epilogue10collective18CollectiveEpilogueINS1H_23Sm100TmaWarpSpecializedILi2ELi2ELi32ELb0ELb0EEEJSH_NS5_IJNSW_ISF_SC_EES1M_EEESI_SJ_SI_SJ_NS1H_6fusion15FusionCallbacksIS1L_NS1O_17LinearCombinationISI_fSI_fLNS_15FloatRoundStyleE2EEESH_S1N_JEEENS4_5SM1004TMEM4LOAD26SM100_TMEM_LOAD_16dp32b32xENS4_13SM90_TMA_LOADENS15_INS16_ILi2ELi4ELi3EEES19_NSW_INS5_IJS1A_SF_EEENS5_IJSF_SC_EEEEEEENS4_39AutoVectorizingCopyWithAssumedAlignmentILi128EEENS4_14SM90_TMA_STOREES23_S25_S25_EEEvvEEEEvNT_6ParamsE --------------------------
	.section	.nv.constant0._ZN7cutlass13device_kernelINS_4gemm6kernel13GemmUniversalIN4cute5tupleIJiiiiEEENS1_10collective13CollectiveMmaINS1_35MainloopSm100TmaUmmaWarpSpecializedILi8ELi2ELi4ENS5_IJNS4_1CILi2EEESB_NSA_ILi1EEEEEEEENS5_IJNSA_ILi64EEENSA_ILi128EEESG_EEENS_12float_e4m3_tENS5_IJlSC_lEEESI_SJ_NS4_8TiledMMAINS4_8MMA_AtomIJNS4_10MMA_TraitsINS4_19SM100_MMA_F8F6F4_SSEJSI_SI_fSF_SG_NS4_17integral_constantINS4_4UMMA5MajorELSQ_0EEESR_NSO_INSP_7ScaleInELSS_0EEEST_EEEEEENS4_6LayoutINS5_IJSC_SC_SC_EEENS5_IJNSA_ILi0EEESY_SY_EEEEENS5_IJNS4_10UnderscoreES11_S11_EEEEENS4_23SM90_TMA_LOAD_MULTICASTENS4_14ComposedLayoutINS4_7SwizzleILi3ELi4ELi3EEENS4_18smem_ptr_flag_bitsILi8EEENSW_INS5_IJNSA_ILi8EEESG_EEENS5_IJSG_SC_EEEEEEEvNS4_8identityES14_S1E_vS1F_EENS_8epilogue10collective18CollectiveEpilogueINS1H_23Sm100TmaWarpSpecializedILi2ELi2ELi32ELb0ELb0EEEJSH_NS5_IJNSW_ISF_SC_EES1M_EEESI_SJ_SI_SJ_NS1H_6fusion15FusionCallbacksIS1L_NS1O_17LinearCombinationISI_fSI_fLNS_15FloatRoundStyleE2EEESH_S1N_JEEENS4_5SM1004TMEM4LOAD26SM100_TMEM_LOAD_16dp32b32xENS4_13SM90_TMA_LOADENS15_INS16_ILi2ELi4ELi3EEES19_NSW_INS5_IJS1A_SF_EEENS5_IJSF_SC_EEEEEEENS4_39AutoVectorizingCopyWithAssumedAlignmentILi128EEENS4_14SM90_TMA_STOREES23_S25_S25_EEEvvEEEEvNT_6ParamsE,"a",@progbits
	.sectionflags	@""
	.align	4
.nv.constant0._ZN7cutlass13device_kernelINS_4gemm6kernel13GemmUniversalIN4cute5tupleIJiiiiEEENS1_10collective13CollectiveMmaINS1_35MainloopSm100TmaUmmaWarpSpecializedILi8ELi2ELi4ENS5_IJNS4_1CILi2EEESB_NSA_ILi1EEEEEEEENS5_IJNSA_ILi64EEENSA_ILi128EEESG_EEENS_12float_e4m3_tENS5_IJlSC_lEEESI_SJ_NS4_8TiledMMAINS4_8MMA_AtomIJNS4_10MMA_TraitsINS4_19SM100_MMA_F8F6F4_SSEJSI_SI_fSF_SG_NS4_17integral_constantINS4_4UMMA5MajorELSQ_0EEESR_NSO_INSP_7ScaleInELSS_0EEEST_EEEEEENS4_6LayoutINS5_IJSC_SC_SC_EEENS5_IJNSA_ILi0EEESY_SY_EEEEENS5_IJNS4_10UnderscoreES11_S11_EEEEENS4_23SM90_TMA_LOAD_MULTICASTENS4_14ComposedLayoutINS4_7SwizzleILi3ELi4ELi3EEENS4_18smem_ptr_flag_bitsILi8EEENSW_INS5_IJNSA_ILi8EEESG_EEENS5_IJSG_SC_EEEEEEEvNS4_8identityES14_S1E_vS1F_EENS_8epilogue10collective18CollectiveEpilogueINS1H_23Sm100TmaWarpSpecializedILi2ELi2ELi32ELb0ELb0EEEJSH_NS5_IJNSW_ISF_SC_EES1M_EEESI_SJ_SI_SJ_NS1H_6fusion15FusionCallbacksIS1L_NS1O_17LinearCombinationISI_fSI_fLNS_15FloatRoundStyleE2EEESH_S1N_JEEENS4_5SM1004TMEM4LOAD26SM100_TMEM_LOAD_16dp32b32xENS4_13SM90_TMA_LOADENS15_INS16_ILi2ELi4ELi3EEES19_NSW_INS5_IJS1A_SF_EEENS5_IJSF_SC_EEEEEEENS4_39AutoVectorizingCopyWithAssumedAlignmentILi128EEENS4_14SM90_TMA_STOREES23_S25_S25_EEEvvEEEEvNT_6ParamsE:
	.zero		2944


//--------------------- SYMBOLS --------------------------

	.type		.nv.reservedSmem.offset0,@object
	.size		.nv.reservedSmem.offset0,0x4
	.type		.nv.reservedSmem.cap,@object
	.size		.nv.reservedSmem.cap,0x4
	.type		__assertfail,@function
